//
// Generated by NVIDIA NVVM Compiler
//
// Compiler Build ID: CL-36424714
// Cuda compilation tools, release 13.0, V13.0.88
// Based on NVVM 20.0.0
//

.version 9.0
.target sm_100
.address_size 64

	// .globl	_Z20extended_math_kernelPfPKfi
.global .align 4 .b8 __cudart_i2opi_f[24] = {65, 144, 67, 60, 153, 149, 98, 219, 192, 221, 52, 245, 209, 87, 39, 252, 41, 21, 68, 78, 110, 131, 249, 162};

.visible .entry _Z20extended_math_kernelPfPKfi(
	.param .u64 .ptr .align 1 _Z20extended_math_kernelPfPKfi_param_0,
	.param .u64 .ptr .align 1 _Z20extended_math_kernelPfPKfi_param_1,
	.param .u32 _Z20extended_math_kernelPfPKfi_param_2
)
{
	.local .align 4 .b8 	__local_depot0[28];
	.reg .b64 	%SP;
	.reg .b64 	%SPL;
	.reg .pred 	%p<53>;
	.reg .b32 	%r<149>;
	.reg .b32 	%f<340>;
	.reg .b64 	%rd<65>;
	.reg .b64 	%fd<7>;

	mov.u64 	%SPL, __local_depot0;
	ld.param.u64 	%rd24, [_Z20extended_math_kernelPfPKfi_param_0];
	ld.param.u64 	%rd25, [_Z20extended_math_kernelPfPKfi_param_1];
	ld.param.u32 	%r43, [_Z20extended_math_kernelPfPKfi_param_2];
	add.u64 	%rd1, %SPL, 0;
	mov.u32 	%r44, %ctaid.x;
	mov.u32 	%r45, %ntid.x;
	mov.u32 	%r46, %tid.x;
	mad.lo.s32 	%r1, %r44, %r45, %r46;
	setp.ge.s32 	%p1, %r1, %r43;
	@%p1 bra 	$L__BB0_29;
	cvta.to.global.u64 	%rd27, %rd25;
	mul.wide.s32 	%rd28, %r1, 4;
	add.s64 	%rd29, %rd27, %rd28;
	ld.global.f32 	%f1, [%rd29];
	mul.f32 	%f2, %f1, 0f3EE66666;
	mul.f32 	%f22, %f2, 0f3F22F983;
	cvt.rni.s32.f32 	%r148, %f22;
	cvt.rn.f32.s32 	%f23, %r148;
	fma.rn.f32 	%f24, %f23, 0fBFC90FDA, %f2;
	fma.rn.f32 	%f25, %f23, 0fB3A22168, %f24;
	fma.rn.f32 	%f338, %f23, 0fA7C234C5, %f25;
	abs.f32 	%f4, %f2;
	setp.ltu.f32 	%p2, %f4, 0f47CE4780;
	mov.u32 	%r140, %r148;
	mov.f32 	%f336, %f338;
	@%p2 bra 	$L__BB0_9;
	setp.neu.f32 	%p3, %f4, 0f7F800000;
	@%p3 bra 	$L__BB0_4;
	mov.f32 	%f28, 0f00000000;
	mul.rn.f32 	%f336, %f2, %f28;
	mov.b32 	%r140, 0;
	bra.uni 	$L__BB0_9;
$L__BB0_4:
	mov.b32 	%r3, %f2;
	shl.b32 	%r48, %r3, 8;
	or.b32  	%r4, %r48, -2147483648;
	mov.b64 	%rd58, 0;
	mov.b32 	%r137, 0;
	mov.u64 	%rd56, __cudart_i2opi_f;
	mov.u64 	%rd57, %rd1;
$L__BB0_5:
	.pragma "nounroll";
	ld.global.nc.u32 	%r49, [%rd56];
	mad.wide.u32 	%rd32, %r49, %r4, %rd58;
	shr.u64 	%rd58, %rd32, 32;
	st.local.u32 	[%rd57], %rd32;
	add.s32 	%r137, %r137, 1;
	add.s64 	%rd57, %rd57, 4;
	add.s64 	%rd56, %rd56, 4;
	setp.ne.s32 	%p4, %r137, 6;
	@%p4 bra 	$L__BB0_5;
	shr.u32 	%r50, %r3, 23;
	st.local.u32 	[%rd1+24], %rd58;
	and.b32  	%r7, %r50, 31;
	and.b32  	%r51, %r50, 224;
	add.s32 	%r52, %r51, -128;
	shr.u32 	%r53, %r52, 5;
	mul.wide.u32 	%rd33, %r53, 4;
	sub.s64 	%rd8, %rd1, %rd33;
	ld.local.u32 	%r138, [%rd8+24];
	ld.local.u32 	%r139, [%rd8+20];
	setp.eq.s32 	%p5, %r7, 0;
	@%p5 bra 	$L__BB0_8;
	shf.l.wrap.b32 	%r138, %r139, %r138, %r7;
	ld.local.u32 	%r54, [%rd8+16];
	shf.l.wrap.b32 	%r139, %r54, %r139, %r7;
$L__BB0_8:
	shr.u32 	%r55, %r138, 30;
	shf.l.wrap.b32 	%r56, %r139, %r138, 2;
	shl.b32 	%r57, %r139, 2;
	shr.u32 	%r58, %r56, 31;
	add.s32 	%r59, %r58, %r55;
	neg.s32 	%r60, %r59;
	setp.lt.s32 	%p6, %r3, 0;
	selp.b32 	%r140, %r60, %r59, %p6;
	xor.b32  	%r61, %r56, %r3;
	shr.s32 	%r62, %r56, 31;
	xor.b32  	%r63, %r62, %r56;
	xor.b32  	%r64, %r62, %r57;
	cvt.u64.u32 	%rd34, %r63;
	shl.b64 	%rd35, %rd34, 32;
	cvt.u64.u32 	%rd36, %r64;
	or.b64  	%rd37, %rd35, %rd36;
	cvt.rn.f64.s64 	%fd1, %rd37;
	mul.f64 	%fd2, %fd1, 0d3BF921FB54442D19;
	cvt.rn.f32.f64 	%f26, %fd2;
	neg.f32 	%f27, %f26;
	setp.lt.s32 	%p7, %r61, 0;
	selp.f32 	%f336, %f27, %f26, %p7;
$L__BB0_9:
	mul.rn.f32 	%f29, %f336, %f336;
	and.b32  	%r66, %r140, 1;
	setp.eq.b32 	%p8, %r66, 1;
	selp.f32 	%f30, 0f3F800000, %f336, %p8;
	fma.rn.f32 	%f31, %f29, %f30, 0f00000000;
	fma.rn.f32 	%f32, %f29, 0f37CBAC00, 0fBAB607ED;
	selp.f32 	%f33, %f32, 0fB94D4153, %p8;
	selp.f32 	%f34, 0f3D2AAABB, 0f3C0885E4, %p8;
	fma.rn.f32 	%f35, %f33, %f29, %f34;
	selp.f32 	%f36, 0fBEFFFFFF, 0fBE2AAAA8, %p8;
	fma.rn.f32 	%f37, %f35, %f29, %f36;
	fma.rn.f32 	%f38, %f37, %f31, %f30;
	and.b32  	%r67, %r140, 2;
	setp.eq.s32 	%p9, %r67, 0;
	mov.f32 	%f39, 0f00000000;
	sub.f32 	%f40, %f39, %f38;
	selp.f32 	%f41, %f38, %f40, %p9;
	abs.f32 	%f42, %f41;
	fma.rn.f32 	%f43, %f42, 0fBF000000, 0f3F000000;
	rsqrt.approx.ftz.f32 	%f44, %f43;
	mul.f32 	%f45, %f44, %f43;
	mul.f32 	%f46, %f44, 0fBF000000;
	fma.rn.f32 	%f47, %f45, %f46, 0f3F000000;
	fma.rn.f32 	%f48, %f45, %f47, %f45;
	setp.eq.f32 	%p10, %f42, 0f3F800000;
	selp.f32 	%f49, 0f00000000, %f48, %p10;
	setp.gt.f32 	%p11, %f42, 0f3F0F5C29;
	selp.f32 	%f50, %f49, %f42, %p11;
	mul.f32 	%f51, %f50, %f50;
	fma.rn.f32 	%f52, %f51, 0f3D4DD2F7, 0f3C99CA97;
	fma.rn.f32 	%f53, %f52, %f51, 0f3D3F90E8;
	fma.rn.f32 	%f54, %f53, %f51, 0f3D993CCF;
	fma.rn.f32 	%f55, %f54, %f51, 0f3E2AAC04;
	mul.f32 	%f56, %f51, %f55;
	fma.rn.f32 	%f57, %f56, %f50, %f50;
	mul.f32 	%f58, %f57, 0fC0000000;
	fma.rn.f32 	%f59, 0f3F6EE581, 0f3FD774EB, %f58;
	selp.f32 	%f60, %f59, %f57, %p11;
	setp.num.f32 	%p12, %f60, %f60;
	copysign.f32 	%f61, %f41, %f60;
	selp.f32 	%f62, %f61, %f60, %p12;
	mul.lo.s32 	%r68, %r1, 12;
	cvta.to.global.u64 	%rd38, %rd24;
	mul.wide.s32 	%rd39, %r68, 4;
	add.s64 	%rd9, %rd38, %rd39;
	st.global.f32 	[%rd9], %f62;
	abs.f32 	%f8, %f1;
	fma.rn.f32 	%f9, %f8, 0f3EE66666, 0f3DCCCCCD;
	mul.f32 	%f63, %f9, 0f3F22F983;
	cvt.rni.s32.f32 	%r144, %f63;
	cvt.rn.f32.s32 	%f64, %r144;
	fma.rn.f32 	%f65, %f64, 0fBFC90FDA, %f9;
	fma.rn.f32 	%f66, %f64, 0fB3A22168, %f65;
	fma.rn.f32 	%f337, %f64, 0fA7C234C5, %f66;
	abs.f32 	%f11, %f9;
	setp.ltu.f32 	%p13, %f11, 0f47CE4780;
	@%p13 bra 	$L__BB0_17;
	setp.neu.f32 	%p14, %f11, 0f7F800000;
	@%p14 bra 	$L__BB0_12;
	mov.f32 	%f69, 0f00000000;
	mul.rn.f32 	%f337, %f9, %f69;
	mov.b32 	%r144, 0;
	bra.uni 	$L__BB0_17;
$L__BB0_12:
	mov.b32 	%r17, %f9;
	shl.b32 	%r70, %r17, 8;
	or.b32  	%r18, %r70, -2147483648;
	mov.b64 	%rd61, 0;
	mov.b32 	%r141, 0;
	mov.u64 	%rd59, __cudart_i2opi_f;
	mov.u64 	%rd60, %rd1;
$L__BB0_13:
	.pragma "nounroll";
	ld.global.nc.u32 	%r71, [%rd59];
	mad.wide.u32 	%rd42, %r71, %r18, %rd61;
	shr.u64 	%rd61, %rd42, 32;
	st.local.u32 	[%rd60], %rd42;
	add.s32 	%r141, %r141, 1;
	add.s64 	%rd60, %rd60, 4;
	add.s64 	%rd59, %rd59, 4;
	setp.ne.s32 	%p15, %r141, 6;
	@%p15 bra 	$L__BB0_13;
	shr.u32 	%r72, %r17, 23;
	st.local.u32 	[%rd1+24], %rd61;
	and.b32  	%r21, %r72, 31;
	and.b32  	%r73, %r72, 224;
	add.s32 	%r74, %r73, -128;
	shr.u32 	%r75, %r74, 5;
	mul.wide.u32 	%rd43, %r75, 4;
	sub.s64 	%rd16, %rd1, %rd43;
	ld.local.u32 	%r142, [%rd16+24];
	ld.local.u32 	%r143, [%rd16+20];
	setp.eq.s32 	%p16, %r21, 0;
	@%p16 bra 	$L__BB0_16;
	shf.l.wrap.b32 	%r142, %r143, %r142, %r21;
	ld.local.u32 	%r76, [%rd16+16];
	shf.l.wrap.b32 	%r143, %r76, %r143, %r21;
$L__BB0_16:
	shr.u32 	%r77, %r142, 30;
	shf.l.wrap.b32 	%r78, %r143, %r142, 2;
	shl.b32 	%r79, %r143, 2;
	shr.u32 	%r80, %r78, 31;
	add.s32 	%r81, %r80, %r77;
	neg.s32 	%r82, %r81;
	setp.lt.s32 	%p17, %r17, 0;
	selp.b32 	%r144, %r82, %r81, %p17;
	xor.b32  	%r83, %r78, %r17;
	shr.s32 	%r84, %r78, 31;
	xor.b32  	%r85, %r84, %r78;
	xor.b32  	%r86, %r84, %r79;
	cvt.u64.u32 	%rd44, %r85;
	shl.b64 	%rd45, %rd44, 32;
	cvt.u64.u32 	%rd46, %r86;
	or.b64  	%rd47, %rd45, %rd46;
	cvt.rn.f64.s64 	%fd3, %rd47;
	mul.f64 	%fd4, %fd3, 0d3BF921FB54442D19;
	cvt.rn.f32.f64 	%f67, %fd4;
	neg.f32 	%f68, %f67;
	setp.lt.s32 	%p18, %r83, 0;
	selp.f32 	%f337, %f68, %f67, %p18;
$L__BB0_17:
	setp.ltu.f32 	%p19, %f4, 0f47CE4780;
	add.s32 	%r88, %r144, 1;
	mul.rn.f32 	%f70, %f337, %f337;
	and.b32  	%r89, %r144, 1;
	setp.eq.b32 	%p20, %r89, 1;
	selp.f32 	%f71, %f337, 0f3F800000, %p20;
	fma.rn.f32 	%f72, %f70, %f71, 0f00000000;
	fma.rn.f32 	%f73, %f70, 0f37CBAC00, 0fBAB607ED;
	selp.f32 	%f74, 0fB94D4153, %f73, %p20;
	selp.f32 	%f75, 0f3C0885E4, 0f3D2AAABB, %p20;
	fma.rn.f32 	%f76, %f74, %f70, %f75;
	selp.f32 	%f77, 0fBE2AAAA8, 0fBEFFFFFF, %p20;
	fma.rn.f32 	%f78, %f76, %f70, %f77;
	fma.rn.f32 	%f79, %f78, %f72, %f71;
	and.b32  	%r90, %r88, 2;
	setp.eq.s32 	%p21, %r90, 0;
	mov.f32 	%f80, 0f00000000;
	sub.f32 	%f81, %f80, %f79;
	selp.f32 	%f82, %f79, %f81, %p21;
	abs.f32 	%f83, %f82;
	fma.rn.f32 	%f84, %f83, 0fBF000000, 0f3F000000;
	rsqrt.approx.ftz.f32 	%f85, %f84;
	mul.f32 	%f86, %f85, %f84;
	mul.f32 	%f87, %f85, 0fBF000000;
	fma.rn.f32 	%f88, %f86, %f87, 0f3F000000;
	fma.rn.f32 	%f89, %f86, %f88, %f86;
	setp.eq.f32 	%p22, %f83, 0f3F800000;
	selp.f32 	%f90, 0f00000000, %f89, %p22;
	setp.gt.f32 	%p23, %f83, 0f3F0F5C29;
	selp.f32 	%f91, %f90, %f83, %p23;
	copysign.f32 	%f92, %f82, %f91;
	mul.f32 	%f93, %f92, %f92;
	fma.rn.f32 	%f94, %f93, 0f3D10ECEF, 0f3C8B1ABB;
	fma.rn.f32 	%f95, %f94, %f93, 0f3CFC028C;
	fma.rn.f32 	%f96, %f95, %f93, 0f3D372139;
	fma.rn.f32 	%f97, %f96, %f93, 0f3D9993DB;
	fma.rn.f32 	%f98, %f97, %f93, 0f3E2AAAC6;
	mul.f32 	%f99, %f93, %f98;
	fma.rn.f32 	%f100, %f99, %f92, %f92;
	neg.f32 	%f101, %f100;
	selp.f32 	%f102, %f100, %f101, %p23;
	fma.rn.f32 	%f103, 0f3F6EE581, 0f3FD774EB, %f102;
	setp.gt.f32 	%p24, %f82, 0f3F0F5C29;
	selp.f32 	%f104, %f100, %f103, %p24;
	add.f32 	%f105, %f104, %f104;
	selp.f32 	%f106, %f105, %f104, %p23;
	st.global.f32 	[%rd9+4], %f106;
	@%p19 bra 	$L__BB0_25;
	setp.neu.f32 	%p25, %f4, 0f7F800000;
	@%p25 bra 	$L__BB0_20;
	mov.f32 	%f109, 0f00000000;
	mul.rn.f32 	%f338, %f2, %f109;
	mov.b32 	%r148, 0;
	bra.uni 	$L__BB0_25;
$L__BB0_20:
	mov.b32 	%r30, %f2;
	shl.b32 	%r92, %r30, 8;
	or.b32  	%r31, %r92, -2147483648;
	mov.b64 	%rd64, 0;
	mov.b32 	%r145, 0;
	mov.u64 	%rd62, __cudart_i2opi_f;
	mov.u64 	%rd63, %rd1;
$L__BB0_21:
	.pragma "nounroll";
	ld.global.nc.u32 	%r93, [%rd62];
	mad.wide.u32 	%rd50, %r93, %r31, %rd64;
	shr.u64 	%rd64, %rd50, 32;
	st.local.u32 	[%rd63], %rd50;
	add.s32 	%r145, %r145, 1;
	add.s64 	%rd63, %rd63, 4;
	add.s64 	%rd62, %rd62, 4;
	setp.ne.s32 	%p26, %r145, 6;
	@%p26 bra 	$L__BB0_21;
	shr.u32 	%r94, %r30, 23;
	st.local.u32 	[%rd1+24], %rd64;
	and.b32  	%r34, %r94, 31;
	and.b32  	%r95, %r94, 224;
	add.s32 	%r96, %r95, -128;
	shr.u32 	%r97, %r96, 5;
	mul.wide.u32 	%rd51, %r97, 4;
	sub.s64 	%rd23, %rd1, %rd51;
	ld.local.u32 	%r146, [%rd23+24];
	ld.local.u32 	%r147, [%rd23+20];
	setp.eq.s32 	%p27, %r34, 0;
	@%p27 bra 	$L__BB0_24;
	shf.l.wrap.b32 	%r146, %r147, %r146, %r34;
	ld.local.u32 	%r98, [%rd23+16];
	shf.l.wrap.b32 	%r147, %r98, %r147, %r34;
$L__BB0_24:
	shr.u32 	%r99, %r146, 30;
	shf.l.wrap.b32 	%r100, %r147, %r146, 2;
	shl.b32 	%r101, %r147, 2;
	shr.u32 	%r102, %r100, 31;
	add.s32 	%r103, %r102, %r99;
	neg.s32 	%r104, %r103;
	setp.lt.s32 	%p28, %r30, 0;
	selp.b32 	%r148, %r104, %r103, %p28;
	xor.b32  	%r105, %r100, %r30;
	shr.s32 	%r106, %r100, 31;
	xor.b32  	%r107, %r106, %r100;
	xor.b32  	%r108, %r106, %r101;
	cvt.u64.u32 	%rd52, %r107;
	shl.b64 	%rd53, %rd52, 32;
	cvt.u64.u32 	%rd54, %r108;
	or.b64  	%rd55, %rd53, %rd54;
	cvt.rn.f64.s64 	%fd5, %rd55;
	mul.f64 	%fd6, %fd5, 0d3BF921FB54442D19;
	cvt.rn.f32.f64 	%f107, %fd6;
	neg.f32 	%f108, %f107;
	setp.lt.s32 	%p29, %r105, 0;
	selp.f32 	%f338, %f108, %f107, %p29;
$L__BB0_25:
	mul.f32 	%f111, %f338, %f338;
	fma.rn.f32 	%f112, %f111, 0f3C190000, 0f3B560000;
	fma.rn.f32 	%f113, %f112, %f111, 0f3CC70000;
	fma.rn.f32 	%f114, %f113, %f111, 0f3D5B0000;
	fma.rn.f32 	%f115, %f114, %f111, 0f3E089438;
	fma.rn.f32 	%f116, %f115, %f111, 0f3EAAAA88;
	mul.rn.f32 	%f117, %f111, %f338;
	fma.rn.f32 	%f118, %f116, %f117, %f338;
	abs.f32 	%f119, %f338;
	setp.eq.f32 	%p30, %f119, 0f3A00B43C;
	selp.f32 	%f120, %f338, %f118, %p30;
	and.b32  	%r110, %r148, 1;
	setp.eq.b32 	%p31, %r110, 1;
	neg.f32 	%f121, %f120;
	rcp.approx.ftz.f32 	%f122, %f121;
	selp.f32 	%f123, %f122, %f120, %p31;
	abs.f32 	%f124, %f123;
	setp.gt.f32 	%p32, %f124, 0f3F800000;
	rcp.approx.ftz.f32 	%f125, %f124;
	selp.f32 	%f126, %f125, %f124, %p32;
	mul.f32 	%f127, %f126, %f126;
	fma.rn.f32 	%f128, %f127, 0f3B2090AA, 0fBC6BE14F;
	fma.rn.f32 	%f129, %f128, %f127, 0f3D23397E;
	fma.rn.f32 	%f130, %f129, %f127, 0fBD948A7A;
	fma.rn.f32 	%f131, %f130, %f127, 0f3DD76B21;
	fma.rn.f32 	%f132, %f131, %f127, 0fBE111E88;
	fma.rn.f32 	%f133, %f132, %f127, 0f3E4CAF60;
	fma.rn.f32 	%f134, %f133, %f127, 0fBEAAAA27;
	mul.f32 	%f135, %f127, %f134;
	fma.rn.f32 	%f136, %f135, %f126, %f126;
	neg.f32 	%f137, %f136;
	fma.rn.f32 	%f138, 0f3F6EE581, 0f3FD774EB, %f137;
	selp.f32 	%f139, %f138, %f136, %p32;
	setp.num.f32 	%p33, %f124, %f124;
	copysign.f32 	%f140, %f123, %f139;
	selp.f32 	%f141, %f140, %f139, %p33;
	st.global.f32 	[%rd9+8], %f141;
	mul.f32 	%f142, %f1, 0f3F000000;
	abs.f32 	%f143, %f142;
	mov.f32 	%f144, 0f3FB8AA3B;
	mul.rn.f32 	%f145, %f143, %f144;
	cvt.rzi.f32.f32 	%f146, %f145;
	abs.f32 	%f147, %f146;
	setp.gt.f32 	%p34, %f147, 0f42FC0000;
	mov.f32 	%f148, 0f42FC0000;
	copysign.f32 	%f149, %f146, %f148;
	selp.f32 	%f150, %f149, %f146, %p34;
	fma.rn.f32 	%f151, %f150, 0fBF317218, %f143;
	fma.rn.f32 	%f152, %f150, 0f3102E308, %f151;
	mul.f32 	%f153, %f152, 0f3FB8AA3B;
	add.f32 	%f154, %f150, 0f4B40007D;
	mov.b32 	%r111, %f154;
	shl.b32 	%r112, %r111, 23;
	mov.b32 	%f155, %r112;
	ex2.approx.ftz.f32 	%f156, %f153;
	mul.f32 	%f157, %f156, %f155;
	mov.f32 	%f158, 0fBE000000;
	div.approx.ftz.f32 	%f159, %f158, %f157;
	fma.rn.f32 	%f160, %f157, 0f40000000, %f159;
	mul.f32 	%f161, %f142, %f142;
	fma.rn.f32 	%f162, %f161, 0f363D0ADA, 0f394FFF49;
	fma.rn.f32 	%f163, %f162, %f161, 0f3C08889A;
	fma.rn.f32 	%f164, %f163, %f161, 0f3E2AAAAB;
	mul.f32 	%f165, %f161, %f164;
	fma.rn.f32 	%f166, %f165, %f142, %f142;
	setp.ge.f32 	%p35, %f143, 0f3F800000;
	copysign.f32 	%f167, %f142, %f160;
	selp.f32 	%f168, %f167, %f166, %p35;
	fma.rn.f32 	%f169, %f142, 0f3BBB989D, 0f3F000000;
	cvt.sat.f32.f32 	%f170, %f169;
	mov.f32 	%f171, 0f4B400001;
	mov.f32 	%f172, 0f437C0000;
	fma.rm.f32 	%f173, %f170, %f172, %f171;
	add.f32 	%f174, %f173, 0fCB40007F;
	neg.f32 	%f175, %f174;
	fma.rn.f32 	%f176, %f142, 0f3FB8AA3B, %f175;
	fma.rn.f32 	%f177, %f142, 0f32A57060, %f176;
	mov.b32 	%r113, %f173;
	shl.b32 	%r114, %r113, 23;
	mov.b32 	%f178, %r114;
	ex2.approx.ftz.f32 	%f179, %f177;
	mul.f32 	%f180, %f179, %f178;
	fma.rn.f32 	%f181, %f142, 0fBBBB989D, 0f3F000000;
	cvt.sat.f32.f32 	%f182, %f181;
	fma.rm.f32 	%f183, %f182, %f172, %f171;
	add.f32 	%f184, %f183, 0fCB40007F;
	neg.f32 	%f185, %f184;
	fma.rn.f32 	%f186, %f142, 0fBFB8AA3B, %f185;
	fma.rn.f32 	%f187, %f142, 0fB2A57060, %f186;
	mov.b32 	%r115, %f183;
	shl.b32 	%r116, %r115, 23;
	mov.b32 	%f188, %r116;
	ex2.approx.ftz.f32 	%f189, %f187;
	mul.f32 	%f190, %f189, %f188;
	sub.f32 	%f191, %f180, %f190;
	mul.f32 	%f192, %f191, 0f3F000000;
	sub.f32 	%f193, %f168, %f192;
	st.global.f32 	[%rd9+12], %f193;
	mov.f32 	%f194, 0f3E000000;
	div.approx.ftz.f32 	%f195, %f194, %f157;
	fma.rn.f32 	%f196, %f157, 0f40000000, %f195;
	mul.f32 	%f197, %f196, %f196;
	mul.f32 	%f198, %f168, %f168;
	sub.f32 	%f199, %f197, %f198;
	st.global.f32 	[%rd9+16], %f199;
	mul.f32 	%f200, %f143, 0f4038AA3B;
	ex2.approx.ftz.f32 	%f201, %f200;
	add.f32 	%f202, %f201, 0f3F800000;
	rcp.approx.ftz.f32 	%f203, %f202;
	fma.rn.f32 	%f204, %f203, 0fC0000000, 0f3F800000;
	setp.ge.f32 	%p36, %f143, 0f41102CB4;
	selp.f32 	%f205, 0f3F800000, %f204, %p36;
	copysign.f32 	%f206, %f142, %f205;
	fma.rn.f32 	%f207, %f161, 0f3C80F082, 0fBD563CAE;
	fma.rn.f32 	%f208, %f207, %f161, 0f3E085941;
	fma.rn.f32 	%f209, %f208, %f161, 0fBEAAA9ED;
	fma.rn.f32 	%f210, %f209, %f161, 0f00000000;
	fma.rn.f32 	%f211, %f210, %f142, %f142;
	setp.ge.f32 	%p37, %f143, 0f3F19999A;
	selp.f32 	%f212, %f206, %f211, %p37;
	div.rn.f32 	%f213, %f168, %f196;
	sub.f32 	%f214, %f212, %f213;
	st.global.f32 	[%rd9+20], %f214;
	mul.f32 	%f215, %f1, %f1;
	mul.f32 	%f216, %f1, %f215;
	abs.f32 	%f217, %f216;
	lg2.approx.f32 	%f218, %f217;
	mul.f32 	%f219, %f218, 0fBF2AAAAB;
	ex2.approx.ftz.f32 	%f220, %f219;
	mul.f32 	%f221, %f217, %f220;
	neg.f32 	%f222, %f221;
	mul.f32 	%f223, %f220, %f222;
	fma.rn.f32 	%f224, %f221, %f223, 0f3F800000;
	mul.f32 	%f225, %f224, 0f3EAAAAAB;
	fma.rn.f32 	%f226, %f221, %f225, %f221;
	setp.lt.f32 	%p38, %f216, 0f00000000;
	neg.f32 	%f227, %f226;
	selp.f32 	%f228, %f227, %f226, %p38;
	add.f32 	%f229, %f216, %f216;
	setp.eq.f32 	%p39, %f229, %f216;
	selp.f32 	%f230, %f229, %f228, %p39;
	st.global.f32 	[%rd9+24], %f230;
	add.f32 	%f231, %f142, 0f3F800000;
	abs.f32 	%f232, %f231;
	mov.b32 	%r117, %f232;
	mov.b32 	%r118, %f8;
	min.s32 	%r119, %r117, %r118;
	mov.b32 	%f233, %r119;
	max.s32 	%r120, %r118, %r117;
	mov.b32 	%f234, %r120;
	and.b32  	%r121, %r120, -33554432;
	xor.b32  	%r122, %r121, 2122317824;
	mov.b32 	%f235, %r122;
	mul.f32 	%f236, %f233, %f235;
	mul.f32 	%f237, %f234, %f235;
	mul.f32 	%f238, %f236, %f236;
	fma.rn.f32 	%f239, %f237, %f237, %f238;
	sqrt.rn.f32 	%f240, %f239;
	or.b32  	%r123, %r121, 8388608;
	mov.b32 	%f241, %r123;
	mul.f32 	%f242, %f240, %f241;
	setp.eq.f32 	%p40, %f233, 0f00000000;
	selp.f32 	%f243, %f234, %f242, %p40;
	setp.eq.f32 	%p41, %f233, 0f7F800000;
	selp.f32 	%f244, 0f7F800000, %f243, %p41;
	fma.rn.f32 	%f245, %f231, %f231, %f215;
	sqrt.rn.f32 	%f246, %f245;
	sub.f32 	%f247, %f244, %f246;
	st.global.f32 	[%rd9+28], %f247;
	add.f32 	%f248, %f142, 0f40000000;
	ex2.approx.f32 	%f249, %f248;
	setp.lt.f32 	%p42, %f249, 0f00800000;
	mul.f32 	%f250, %f249, 0f4B000000;
	selp.f32 	%f251, %f250, %f249, %p42;
	selp.f32 	%f252, 0fC1B80000, 0f00000000, %p42;
	mov.b32 	%r124, %f251;
	add.s32 	%r125, %r124, -1060439283;
	and.b32  	%r126, %r125, -8388608;
	sub.s32 	%r127, %r124, %r126;
	mov.b32 	%f253, %r127;
	cvt.rn.f32.s32 	%f254, %r126;
	fma.rn.f32 	%f255, %f254, 0f34000000, %f252;
	add.f32 	%f256, %f253, 0fBF800000;
	fma.rn.f32 	%f257, %f256, 0f3DC6B27F, 0fBE2C7F30;
	fma.rn.f32 	%f258, %f257, %f256, 0f3E2FCF2A;
	fma.rn.f32 	%f259, %f258, %f256, 0fBE374E43;
	fma.rn.f32 	%f260, %f259, %f256, 0f3E520BF4;
	fma.rn.f32 	%f261, %f260, %f256, 0fBE763C8B;
	fma.rn.f32 	%f262, %f261, %f256, 0f3E93BF99;
	fma.rn.f32 	%f263, %f262, %f256, 0fBEB8AA49;
	fma.rn.f32 	%f264, %f263, %f256, 0f3EF6384A;
	fma.rn.f32 	%f265, %f264, %f256, 0fBF38AA3B;
	mul.f32 	%f266, %f256, %f265;
	mul.f32 	%f267, %f256, %f266;
	fma.rn.f32 	%f268, %f256, 0f3FB8AA3B, %f267;
	add.f32 	%f269, %f255, %f268;
	setp.gt.u32 	%p43, %r124, 2139095039;
	fma.rn.f32 	%f270, %f251, 0f7F800000, 0f7F800000;
	selp.f32 	%f271, %f270, %f269, %p43;
	setp.eq.f32 	%p44, %f251, 0f00000000;
	selp.f32 	%f272, 0fFF800000, %f271, %p44;
	st.global.f32 	[%rd9+32], %f272;
	fma.rn.f32 	%f18, %f8, 0f3E99999A, 0f3DCCCCCD;
	setp.eq.f32 	%p45, %f18, 0f00000000;
	mov.f32 	%f339, 0f3F800000;
	@%p45 bra 	$L__BB0_28;
	mov.f32 	%f273, 0fB1800000;
	mov.f32 	%f274, 0f3EE38E39;
	mul.rn.f32 	%f275, %f274, %f273;
	mov.f32 	%f276, 0f3D4A4588;
	mov.f32 	%f277, 0f3DF80F5F;
	mul.rn.f32 	%f278, %f277, %f276;
	mul.f32 	%f279, %f278, 0f40400000;
	fma.rn.f32 	%f280, %f275, 0f3FB8AA3B, 0f336DD092;
	fma.rn.f32 	%f281, 0f3E638E39, 0f32A55E34, %f280;
	fma.rn.f32 	%f282, %f279, %f275, %f281;
	fma.rn.f32 	%f283, %f278, 0f3E638E39, %f282;
	mov.f32 	%f284, 0f405484B1;
	add.rn.f32 	%f285, %f284, %f283;
	mul.rn.f32 	%f286, %f285, %f18;
	cvt.rni.f32.f32 	%f287, %f286;
	sub.f32 	%f288, %f286, %f287;
	neg.f32 	%f289, %f286;
	fma.rn.f32 	%f290, %f285, %f18, %f289;
	mov.f32 	%f291, 0fC05484B1;
	add.rn.f32 	%f292, %f285, %f291;
	neg.f32 	%f293, %f292;
	add.rn.f32 	%f294, %f283, %f293;
	fma.rn.f32 	%f295, %f294, %f18, %f290;
	add.f32 	%f296, %f288, %f295;
	setp.gt.f32 	%p46, %f287, 0f00000000;
	selp.b32 	%r128, 0, -2097152000, %p46;
	abs.f32 	%f297, %f18;
	setp.num.f32 	%p47, %f297, %f297;
	setp.lt.f32 	%p48, %f286, 0f00000000;
	selp.f32 	%f298, 0f00000000, 0f7F800000, %p48;
	abs.f32 	%f299, %f286;
	setp.gt.f32 	%p49, %f299, 0f43180000;
	cvt.rzi.s32.f32 	%r129, %f287;
	shl.b32 	%r130, %r129, 23;
	sub.s32 	%r131, %r130, %r128;
	mov.b32 	%f300, %r131;
	add.s32 	%r132, %r128, 2130706432;
	mov.b32 	%f301, %r132;
	fma.rn.f32 	%f302, %f296, 0f391FCB8E, 0f3AAF85ED;
	fma.rn.f32 	%f303, %f302, %f296, 0f3C1D9856;
	fma.rn.f32 	%f304, %f303, %f296, 0f3D6357BB;
	fma.rn.f32 	%f305, %f304, %f296, 0f3E75FDEC;
	fma.rn.f32 	%f306, %f305, %f296, 0f3F317218;
	fma.rn.f32 	%f307, %f306, %f296, 0f3F800000;
	mul.f32 	%f308, %f307, %f301;
	mul.f32 	%f309, %f308, %f300;
	selp.f32 	%f339, %f298, %f309, %p49;
	@%p47 bra 	$L__BB0_28;
	mov.f32 	%f310, 0f41200000;
	add.rn.f32 	%f339, %f310, %f18;
$L__BB0_28:
	setp.lt.f32 	%p50, %f339, 0f00800000;
	mul.f32 	%f311, %f339, 0f4B000000;
	selp.f32 	%f312, %f311, %f339, %p50;
	selp.f32 	%f313, 0fC1B80000, 0f00000000, %p50;
	mov.b32 	%r133, %f312;
	add.s32 	%r134, %r133, -1059760811;
	and.b32  	%r135, %r134, -8388608;
	sub.s32 	%r136, %r133, %r135;
	mov.b32 	%f314, %r136;
	cvt.rn.f32.s32 	%f315, %r135;
	fma.rn.f32 	%f316, %f315, 0f34000000, %f313;
	add.f32 	%f317, %f314, 0fBF800000;
	fma.rn.f32 	%f318, %f317, 0fBE055027, 0f3E1039F6;
	fma.rn.f32 	%f319, %f318, %f317, 0fBDF8CDCC;
	fma.rn.f32 	%f320, %f319, %f317, 0f3E0F2955;
	fma.rn.f32 	%f321, %f320, %f317, 0fBE2AD8B9;
	fma.rn.f32 	%f322, %f321, %f317, 0f3E4CED0B;
	fma.rn.f32 	%f323, %f322, %f317, 0fBE7FFF22;
	fma.rn.f32 	%f324, %f323, %f317, 0f3EAAAA78;
	fma.rn.f32 	%f325, %f324, %f317, 0fBF000000;
	mul.f32 	%f326, %f317, %f325;
	fma.rn.f32 	%f327, %f326, %f317, %f317;
	fma.rn.f32 	%f328, %f316, 0f3F317218, %f327;
	setp.gt.u32 	%p51, %r133, 2139095039;
	fma.rn.f32 	%f329, %f312, 0f7F800000, 0f7F800000;
	selp.f32 	%f330, %f329, %f328, %p51;
	setp.eq.f32 	%p52, %f312, 0f00000000;
	mul.f32 	%f331, %f330, 0f3EDE5BD9;
	selp.f32 	%f332, 0fFF800000, %f331, %p52;
	st.global.f32 	[%rd9+36], %f332;
	mul.f32 	%f333, %f1, 0f406CCCCD;
	cvt.rzi.f32.f32 	%f334, %f333;
	st.global.f32 	[%rd9+40], %f334;
	cvt.rni.f32.f32 	%f335, %f333;
	st.global.f32 	[%rd9+44], %f335;
$L__BB0_29:
	ret;

}


// ===== COMPILED SASS (sm_100) =====

	.target	sm_100

	.elftype	@"ET_EXEC"


//--------------------- .note.nv.tkinfo           --------------------------
	.section	.note.nv.tkinfo,"",@"SHT_NOTE"
	.sectionflags	@"SHF_NOTE_NV_TKINFO"
	.tkinfo
        /*0018*/ 	.word	0x00000002
        /*0030*/ 	.string	""
        /*0030*/ 	.string	"ptxas"
        /*0030*/ 	.string	"Cuda compilation tools, release 13.0, V13.0.88"
        /*0030*/ 	.string	"Build cuda_13.0.r13.0/compiler.36424714_0"
        /*0030*/ 	.string	"-arch sm_100 -m 64 "



//--------------------- .note.nv.cuinfo           --------------------------
	.section	.note.nv.cuinfo,"",@"SHT_NOTE"
	.sectionflags	@"SHF_NOTE_NV_CUINFO"
        /*0018*/ 	.short	0x0002
        /*001a*/ 	.short	0x0064
        /*001c*/ 	.short	0x0082
	.zero		2


//--------------------- .nv.info                  --------------------------
	.section	.nv.info,"",@"SHT_CUDA_INFO"
	.align	4


	//----- nvinfo : EIATTR_REGCOUNT
	.align		4
        /*0000*/ 	.byte	0x04, 0x2f
        /*0002*/ 	.short	(.L_2 - .L_1)
	.align		4
.L_1:
        /*0004*/ 	.word	index@(_Z20extended_math_kernelPfPKfi)
        /*0008*/ 	.word	0x0000001a


	//----- nvinfo : EIATTR_FRAME_SIZE
	.align		4
.L_2:
        /*000c*/ 	.byte	0x04, 0x11
        /*000e*/ 	.short	(.L_4 - .L_3)
	.align		4
.L_3:
        /*0010*/ 	.word	index@($__internal_1_$__cuda_sm3x_div_rn_noftz_f32_slowpath)
        /*0014*/ 	.word	0x00000000


	//----- nvinfo : EIATTR_FRAME_SIZE
	.align		4
.L_4:
        /*0018*/ 	.byte	0x04, 0x11
        /*001a*/ 	.short	(.L_6 - .L_5)
	.align		4
.L_5:
        /*001c*/ 	.word	index@($__internal_0_$__cuda_sm20_sqrt_rn_f32_slowpath)
        /*0020*/ 	.word	0x00000000


	//----- nvinfo : EIATTR_FRAME_SIZE
	.align		4
.L_6:
        /*0024*/ 	.byte	0x04, 0x11
        /*0026*/ 	.short	(.L_8 - .L_7)
	.align		4
.L_7:
        /*0028*/ 	.word	index@(_Z20extended_math_kernelPfPKfi)
        /*002c*/ 	.word	0x00000000


	//----- nvinfo : EIATTR_MIN_STACK_SIZE
	.align		4
.L_8:
        /*0030*/ 	.byte	0x04, 0x12
        /*0032*/ 	.short	(.L_10 - .L_9)
	.align		4
.L_9:
        /*0034*/ 	.word	index@(_Z20extended_math_kernelPfPKfi)
        /*0038*/ 	.word	0x00000000
.L_10:


//--------------------- .nv.compat                --------------------------
	.section	.nv.compat,"",@"SHT_CUDA_COMPAT_INFO"
	.align	4
        /*0000*/ 	.byte	0x02, 0x09, 0x00, 0x00, 0x02, 0x02, 0x01, 0x00, 0x02, 0x05, 0x05, 0x00, 0x03, 0x07, 0x01, 0x01
        /*0010*/ 	.byte	0x02, 0x03, 0x00, 0x00, 0x02, 0x06, 0x01, 0x00, 0x04, 0x0b, 0x08, 0x00, 0x01, 0x00, 0x00, 0x00
        /*0020*/ 	.byte	0x00, 0x00, 0x00, 0x00


//--------------------- .nv.info._Z20extended_math_kernelPfPKfi --------------------------
	.section	.nv.info._Z20extended_math_kernelPfPKfi,"",@"SHT_CUDA_INFO"
	.sectionflags	@""
	.align	4


	//----- nvinfo : EIATTR_CUDA_API_VERSION
	.align		4
        /*0000*/ 	.byte	0x04, 0x37
        /*0002*/ 	.short	(.L_12 - .L_11)
.L_11:
        /*0004*/ 	.word	0x00000082


	//----- nvinfo : EIATTR_KPARAM_INFO
	.align		4
.L_12:
        /*0008*/ 	.byte	0x04, 0x17
        /*000a*/ 	.short	(.L_14 - .L_13)
.L_13:
        /*000c*/ 	.word	0x00000000
        /*0010*/ 	.short	0x0002
        /*0012*/ 	.short	0x0010
        /*0014*/ 	.byte	0x00, 0xf0, 0x11, 0x00


	//----- nvinfo : EIATTR_KPARAM_INFO
	.align		4
.L_14:
        /*0018*/ 	.byte	0x04, 0x17
        /*001a*/ 	.short	(.L_16 - .L_15)
.L_15:
        /*001c*/ 	.word	0x00000000
        /*0020*/ 	.short	0x0001
        /*0022*/ 	.short	0x0008
        /*0024*/ 	.byte	0x00, 0xf5, 0x21, 0x00


	//----- nvinfo : EIATTR_KPARAM_INFO
	.align		4
.L_16:
        /*0028*/ 	.byte	0x04, 0x17
        /*002a*/ 	.short	(.L_18 - .L_17)
.L_17:
        /*002c*/ 	.word	0x00000000
        /*0030*/ 	.short	0x0000
        /*0032*/ 	.short	0x0000
        /*0034*/ 	.byte	0x00, 0xf5, 0x21, 0x00


	//----- nvinfo : EIATTR_SPARSE_MMA_MASK
	.align		4
.L_18:
        /*0038*/ 	.byte	0x03, 0x50
        /*003a*/ 	.short	0x0000


	//----- nvinfo : EIATTR_MAXREG_COUNT
	.align		4
        /*003c*/ 	.byte	0x03, 0x1b
        /*003e*/ 	.short	0x00ff


	//----- nvinfo : EIATTR_MERCURY_ISA_VERSION
	.align		4
        /*0040*/ 	.byte	0x03, 0x5f
        /*0042*/ 	.short	0x0101


	//----- nvinfo : EIATTR_VRC_CTA_INIT_COUNT
	.align		4
        /*0044*/ 	.byte	0x02, 0x4a
	.zero		1
	.zero		1


	//----- nvinfo : EIATTR_EXIT_INSTR_OFFSETS
	.align		4
        /*0048*/ 	.byte	0x04, 0x1c
        /*004a*/ 	.short	(.L_20 - .L_19)


	//   ....[0]....
.L_19:
        /*004c*/ 	.word	0x00000070


	//   ....[1]....
        /*0050*/ 	.word	0x00002c40


	//----- nvinfo : EIATTR_CRS_STACK_SIZE
	.align		4
.L_20:
        /*0054*/ 	.byte	0x04, 0x1e
        /*0056*/ 	.short	(.L_22 - .L_21)
.L_21:
        /*0058*/ 	.word	0x00000000


	//----- nvinfo : EIATTR_CBANK_PARAM_SIZE
	.align		4
.L_22:
        /*005c*/ 	.byte	0x03, 0x19
        /*005e*/ 	.short	0x0014


	//----- nvinfo : EIATTR_PARAM_CBANK
	.align		4
        /*0060*/ 	.byte	0x04, 0x0a
        /*0062*/ 	.short	(.L_24 - .L_23)
	.align		4
.L_23:
        /*0064*/ 	.word	index@(.nv.constant0._Z20extended_math_kernelPfPKfi)
        /*0068*/ 	.short	0x0380
        /*006a*/ 	.short	0x0014


	//----- nvinfo : EIATTR_SW_WAR
	.align		4
.L_24:
        /*006c*/ 	.byte	0x04, 0x36
        /*006e*/ 	.short	(.L_26 - .L_25)
.L_25:
        /*0070*/ 	.word	0x00000008
.L_26:


//--------------------- .nv.callgraph             --------------------------
	.section	.nv.callgraph,"",@"SHT_CUDA_CALLGRAPH"
	.align	4
	.sectionentsize	8
	.align		4
        /*0000*/ 	.word	0x00000000
	.align		4
        /*0004*/ 	.word	0xffffffff
	.align		4
        /*0008*/ 	.word	0x00000000
	.align		4
        /*000c*/ 	.word	0xfffffffe
	.align		4
        /*0010*/ 	.word	0x00000000
	.align		4
        /*0014*/ 	.word	0xfffffffd
	.align		4
        /*0018*/ 	.word	0x00000000
	.align		4
        /*001c*/ 	.word	0xfffffffc


//--------------------- .nv.constant4             --------------------------
	.section	.nv.constant4,"a",@progbits
	.align	8
	.align		8
.nv.constant4:
        /*0000*/ 	.dword	__cudart_i2opi_f


//--------------------- .text._Z20extended_math_kernelPfPKfi --------------------------
	.section	.text._Z20extended_math_kernelPfPKfi,"ax",@progbits
	.align	128
        .global         _Z20extended_math_kernelPfPKfi
        .type           _Z20extended_math_kernelPfPKfi,@function
        .size           _Z20extended_math_kernelPfPKfi,(.L_x_39 - _Z20extended_math_kernelPfPKfi)
        .other          _Z20extended_math_kernelPfPKfi,@"STO_CUDA_ENTRY STV_DEFAULT"
_Z20extended_math_kernelPfPKfi:
.text._Z20extended_math_kernelPfPKfi:
[----:B------:R-:W-:Y:S01]  /*0000*/  LDC R1, c[0x0][0x37c] ;  /* 0x0000df00ff017b82 */ /* 0x000fe20000000800 */
[----:B------:R-:W0:Y:S07]  /*0010*/  S2R R3, SR_TID.X ;  /* 0x0000000000037919 */ /* 0x000e2e0000002100 */
[----:B------:R-:W0:Y:S01]  /*0020*/  S2UR UR4, SR_CTAID.X ;  /* 0x00000000000479c3 */ /* 0x000e220000002500 */
[----:B------:R-:W1:Y:S07]  /*0030*/  LDCU UR5, c[0x0][0x390] ;  /* 0x00007200ff0577ac */ /* 0x000e6e0008000800 */
[----:B------:R-:W0:Y:S02]  /*0040*/  LDC R2, c[0x0][0x360] ;  /* 0x0000d800ff027b82 */ /* 0x000e240000000800 */
[----:B0-----:R-:W-:-:S05]  /*0050*/  IMAD R2, R2, UR4, R3 ;  /* 0x0000000402027c24 */ /* 0x001fca000f8e0203 */
[----:B-1----:R-:W-:-:S13]  /*0060*/  ISETP.GE.AND P0, PT, R2, UR5, PT ;  /* 0x0000000502007c0c */ /* 0x002fda000bf06270 */
[----:B------:R-:W-:Y:S05]  /*0070*/  @P0 EXIT ;  /* 0x000000000000094d */ /* 0x000fea0003800000 */
[----:B------:R-:W0:Y:S01]  /*0080*/  LDC.64 R6, c[0x0][0x388] ;  /* 0x0000e200ff067b82 */ /* 0x000e220000000a00 */
[----:B------:R-:W1:Y:S01]  /*0090*/  LDCU.64 UR6, c[0x0][0x358] ;  /* 0x00006b00ff0677ac */ /* 0x000e620008000a00 */
[----:B0-----:R-:W-:-:S06]  /*00a0*/  IMAD.WIDE R6, R2, 0x4, R6 ;  /* 0x0000000402067825 */ /* 0x001fcc00078e0206 */
[----:B-1----:R-:W2:Y:S01]  /*00b0*/  LDG.E R6, desc[UR6][R6.64] ;  /* 0x0000000606067981 */ /* 0x002ea2000c1e1900 */
[----:B------:R-:W-:Y:S01]  /*00c0*/  BSSY.RECONVERGENT B0, `(.L_x_0) ;  /* 0x000006d000007945 */ /* 0x000fe20003800200 */
[----:B--2---:R-:W-:-:S04]  /*00d0*/  FMUL R12, R6, 0.44999998807907104492 ;  /* 0x3ee66666060c7820 */ /* 0x004fc80000400000 */
[C---:B------:R-:W-:Y:S01]  /*00e0*/  FMUL R0, R12.reuse, 0.63661974668502807617 ;  /* 0x3f22f9830c007820 */ /* 0x040fe20000400000 */
[----:B------:R-:W-:-:S05]  /*00f0*/  FSETP.GE.AND P0, PT, |R12|, 105615, PT ;  /* 0x47ce47800c00780b */ /* 0x000fca0003f06200 */
[----:B------:R-:W0:Y:S02]  /*0100*/  F2I.NTZ R0, R0 ;  /* 0x0000000000007305 */ /* 0x000e240000203100 */
[----:B0-----:R-:W-:Y:S01]  /*0110*/  I2FP.F32.S32 R11, R0 ;  /* 0x00000000000b7245 */ /* 0x001fe20000201400 */
[----:B------:R-:W-:-:S04]  /*0120*/  IMAD.MOV.U32 R10, RZ, RZ, R0 ;  /* 0x000000ffff0a7224 */ /* 0x000fc800078e0000 */
[----:B------:R-:W-:-:S04]  /*0130*/  FFMA R4, R11, -1.5707962512969970703, R12 ;  /* 0xbfc90fda0b047823 */ /* 0x000fc8000000000c */
[----:B------:R-:W-:-:S04]  /*0140*/  FFMA R4, R11, -7.5497894158615963534e-08, R4 ;  /* 0xb3a221680b047823 */ /* 0x000fc80000000004 */
[----:B------:R-:W-:Y:S01]  /*0150*/  FFMA R11, R11, -5.3903029534742383927e-15, R4 ;  /* 0xa7c234c50b0b7823 */ /* 0x000fe20000000004 */
[----:B------:R-:W-:-:S03]  /*0160*/  P2R R4, PR, RZ, 0x1 ;  /* 0x00000001ff047803 */ /* 0x000fc60000000000 */
[----:B------:R-:W-:Y:S01]  /*0170*/  IMAD.MOV.U32 R3, RZ, RZ, R11 ;  /* 0x000000ffff037224 */ /* 0x000fe200078e000b */
[----:B------:R-:W-:Y:S06]  /*0180*/  @!P0 BRA `(.L_x_1) ;  /* 0x0000000400808947 */ /* 0x000fec0003800000 */
[----:B------:R-:W-:-:S13]  /*0190*/  FSETP.NEU.AND P0, PT, |R12|, +INF , PT ;  /* 0x7f8000000c00780b */ /* 0x000fda0003f0d200 */
[----:B------:R-:W-:Y:S01]  /*01a0*/  @!P0 FMUL R3, RZ, R12 ;  /* 0x0000000cff038220 */ /* 0x000fe20000400000 */
[----:B------:R-:W-:Y:S01]  /*01b0*/  @!P0 MOV R0, RZ ;  /* 0x000000ff00008202 */ /* 0x000fe20000000f00 */
[----:B------:R-:W-:Y:S06]  /*01c0*/  @!P0 BRA `(.L_x_1) ;  /* 0x0000000400708947 */ /* 0x000fec0003800000 */
[----:B------:R-:W-:Y:S02]  /*01d0*/  IMAD.SHL.U32 R3, R12, 0x100, RZ ;  /* 0x000001000c037824 */ /* 0x000fe400078e00ff */
[----:B------:R-:W-:Y:S02]  /*01e0*/  HFMA2 R13, -RZ, RZ, 0, 0 ;  /* 0x00000000ff0d7431 */ /* 0x000fe400000001ff */
[----:B------:R-:W-:Y:S01]  /*01f0*/  IMAD.MOV.U32 R0, RZ, RZ, RZ ;  /* 0x000000ffff007224 */ /* 0x000fe200078e00ff */
[----:B------:R-:W0:Y:S01]  /*0200*/  LDCU.64 UR8, c[0x4][URZ] ;  /* 0x01000000ff0877ac */ /* 0x000e220008000a00 */
[----:B------:R-:W-:Y:S01]  /*0210*/  LOP3.LUT R3, R3, 0x80000000, RZ, 0xfc, !PT ;  /* 0x8000000003037812 */ /* 0x000fe200078efcff */
[----:B------:R-:W-:Y:S01]  /*0220*/  UMOV UR5, URZ ;  /* 0x000000ff00057c82 */ /* 0x000fe20008000000 */
[----:B------:R-:W-:-:S05]  /*0230*/  UMOV UR4, URZ ;  /* 0x000000ff00047c82 */ /* 0x000fca0008000000 */
.L_x_2:
[----:B0-----:R-:W-:Y:S02]  /*0240*/  IMAD.U32 R8, RZ, RZ, UR8 ;  /* 0x00000008ff087e24 */ /* 0x001fe4000f8e00ff */
[----:B------:R-:W-:-:S05]  /*0250*/  IMAD.U32 R9, RZ, RZ, UR9 ;  /* 0x00000009ff097e24 */ /* 0x000fca000f8e00ff */
[----:B------:R-:W2:Y:S01]  /*0260*/  LDG.E.CONSTANT R4, desc[UR6][R8.64] ;  /* 0x0000000608047981 */ /* 0x000ea2000c1e9900 */
[----:B------:R-:W-:Y:S01]  /*0270*/  UIADD3 UR4, UPT, UPT, UR4, 0x1, URZ ;  /* 0x0000000104047890 */ /* 0x000fe2000fffe0ff */
[C---:B------:R-:W-:Y:S01]  /*0280*/  ISETP.EQ.AND P0, PT, R13.reuse, RZ, PT ;  /* 0x000000ff0d00720c */ /* 0x040fe20003f02270 */
[----:B------:R-:W-:Y:S01]  /*0290*/  UIADD3 UR8, UP1, UPT, UR8, 0x4, URZ ;  /* 0x0000000408087890 */ /* 0x000fe2000ff3e0ff */
[C---:B------:R-:W-:Y:S01]  /*02a0*/  ISETP.EQ.AND P1, PT, R13.reuse, 0x4, PT ;  /* 0x000000040d00780c */ /* 0x040fe20003f22270 */
[----:B------:R-:W-:Y:S01]  /*02b0*/  UISETP.NE.AND UP0, UPT, UR4, 0x6, UPT ;  /* 0x000000060400788c */ /* 0x000fe2000bf05270 */
[C---:B------:R-:W-:Y:S01]  /*02c0*/  ISETP.EQ.AND P3, PT, R13.reuse, 0xc, PT ;  /* 0x0000000c0d00780c */ /* 0x040fe20003f62270 */
[----:B------:R-:W-:Y:S01]  /*02d0*/  UIADD3.X UR9, UPT, UPT, URZ, UR9, URZ, UP1, !UPT ;  /* 0x00000009ff097290 */ /* 0x000fe20008ffe4ff */
[C---:B------:R-:W-:Y:S02]  /*02e0*/  ISETP.EQ.AND P4, PT, R13.reuse, 0x10, PT ;  /* 0x000000100d00780c */ /* 0x040fe40003f82270 */
[----:B------:R-:W-:Y:S01]  /*02f0*/  ISETP.EQ.AND P5, PT, R13, 0x14, PT ;  /* 0x000000140d00780c */ /* 0x000fe20003fa2270 */
[----:B--2---:R-:W-:-:S03]  /*0300*/  IMAD.WIDE.U32 R4, R4, R3, RZ ;  /* 0x0000000304047225 */ /* 0x004fc600078e00ff */
[----:B------:R-:W-:-:S04]  /*0310*/  IADD3 R4, P2, PT, R4, R0, RZ ;  /* 0x0000000004047210 */ /* 0x000fc80007f5e0ff */
[----:B------:R-:W-:Y:S01]  /*0320*/  IADD3.X R0, PT, PT, R5, UR5, RZ, P2, !PT ;  /* 0x0000000505007c10 */ /* 0x000fe200097fe4ff */
[--C-:B------:R-:W-:Y:S01]  /*0330*/  @P1 IMAD.MOV.U32 R20, RZ, RZ, R4.reuse ;  /* 0x000000ffff141224 */ /* 0x100fe200078e0004 */
[C---:B------:R-:W-:Y:S01]  /*0340*/  ISETP.EQ.AND P2, PT, R13.reuse, 0x8, PT ;  /* 0x000000080d00780c */ /* 0x040fe20003f42270 */
[--C-:B------:R-:W-:Y:S01]  /*0350*/  @P4 IMAD.MOV.U32 R17, RZ, RZ, R4.reuse ;  /* 0x000000ffff114224 */ /* 0x100fe200078e0004 */
[-C--:B------:R-:W-:Y:S01]  /*0360*/  @P0 MOV R7, R4.reuse ;  /* 0x0000000400070202 */ /* 0x080fe20000000f00 */
[----:B------:R-:W-:Y:S01]  /*0370*/  @P5 IMAD.MOV.U32 R16, RZ, RZ, R4 ;  /* 0x000000ffff105224 */ /* 0x000fe200078e0004 */
[----:B------:R-:W-:Y:S02]  /*0380*/  @P3 MOV R18, R4 ;  /* 0x0000000400123202 */ /* 0x000fe40000000f00 */
[----:B------:R-:W-:-:S07]  /*0390*/  IADD3 R13, PT, PT, R13, 0x4, RZ ;  /* 0x000000040d0d7810 */ /* 0x000fce0007ffe0ff */
[----:B------:R-:W-:Y:S01]  /*03a0*/  @P2 IMAD.MOV.U32 R19, RZ, RZ, R4 ;  /* 0x000000ffff132224 */ /* 0x000fe200078e0004 */
[----:B------:R-:W-:Y:S06]  /*03b0*/  BRA.U UP0, `(.L_x_2) ;  /* 0xfffffffd00a07547 */ /* 0x000fec000b83ffff */
[----:B------:R-:W-:Y:S01]  /*03c0*/  SHF.R.U32.HI R3, RZ, 0x17, R12 ;  /* 0x00000017ff037819 */ /* 0x000fe2000001160c */
[----:B------:R-:W-:Y:S03]  /*03d0*/  BSSY.RECONVERGENT B1, `(.L_x_3) ;  /* 0x0000029000017945 */ /* 0x000fe60003800200 */
[C---:B------:R-:W-:Y:S02]  /*03e0*/  LOP3.LUT R4, R3.reuse, 0xe0, RZ, 0xc0, !PT ;  /* 0x000000e003047812 */ /* 0x040fe400078ec0ff */
[----:B------:R-:W-:-:S03]  /*03f0*/  LOP3.LUT P6, RZ, R3, 0x1f, RZ, 0xc0, !PT ;  /* 0x0000001f03ff7812 */ /* 0x000fc600078cc0ff */
[----:B------:R-:W-:-:S05]  /*0400*/  VIADD R4, R4, 0xffffff80 ;  /* 0xffffff8004047836 */ /* 0x000fca0000000000 */
[----:B------:R-:W-:-:S05]  /*0410*/  SHF.R.U32.HI R4, RZ, 0x5, R4 ;  /* 0x00000005ff047819 */ /* 0x000fca0000011604 */
[----:B------:R-:W-:-:S05]  /*0420*/  IMAD.U32 R8, R4, -0x4, RZ ;  /* 0xfffffffc04087824 */ /* 0x000fca00078e00ff */
[C---:B------:R-:W-:Y:S02]  /*0430*/  ISETP.EQ.AND P3, PT, R8.reuse, -0x18, PT ;  /* 0xffffffe80800780c */ /* 0x040fe40003f62270 */
[C---:B------:R-:W-:Y:S02]  /*0440*/  ISETP.EQ.AND P4, PT, R8.reuse, -0x14, PT ;  /* 0xffffffec0800780c */ /* 0x040fe40003f82270 */
[C---:B------:R-:W-:Y:S02]  /*0450*/  ISETP.EQ.AND P0, PT, R8.reuse, -0x10, PT ;  /* 0xfffffff00800780c */ /* 0x040fe40003f02270 */
[C---:B------:R-:W-:Y:S02]  /*0460*/  ISETP.EQ.AND P1, PT, R8.reuse, -0xc, PT ;  /* 0xfffffff40800780c */ /* 0x040fe40003f22270 */
[C---:B------:R-:W-:Y:S02]  /*0470*/  ISETP.EQ.AND P2, PT, R8.reuse, -0x8, PT ;  /* 0xfffffff80800780c */ /* 0x040fe40003f42270 */
[----:B------:R-:W-:-:S03]  /*0480*/  ISETP.EQ.AND P5, PT, R8, 0x4, PT ;  /* 0x000000040800780c */ /* 0x000fc60003fa2270 */
[----:B------:R-:W-:Y:S02]  /*0490*/  @P3 MOV R4, R7 ;  /* 0x0000000700043202 */ /* 0x000fe40000000f00 */
[----:B------:R-:W-:Y:S01]  /*04a0*/  @P4 IMAD.MOV.U32 R5, RZ, RZ, R7 ;  /* 0x000000ffff054224 */ /* 0x000fe200078e0007 */
[C---:B------:R-:W-:Y:S01]  /*04b0*/  ISETP.EQ.AND P3, PT, R8.reuse, -0x4, PT ;  /* 0xfffffffc0800780c */ /* 0x040fe20003f62270 */
[----:B------:R-:W-:Y:S01]  /*04c0*/  @P4 IMAD.MOV.U32 R4, RZ, RZ, R20 ;  /* 0x000000ffff044224 */ /* 0x000fe200078e0014 */
[----:B------:R-:W-:Y:S01]  /*04d0*/  ISETP.EQ.AND P4, PT, R8, RZ, PT ;  /* 0x000000ff0800720c */ /* 0x000fe20003f82270 */
[----:B------:R-:W-:Y:S01]  /*04e0*/  @P0 IMAD.MOV.U32 R4, RZ, RZ, R19 ;  /* 0x000000ffff040224 */ /* 0x000fe200078e0013 */
[----:B------:R-:W-:Y:S01]  /*04f0*/  @P1 MOV R4, R18 ;  /* 0x0000001200041202 */ /* 0x000fe20000000f00 */
[----:B------:R-:W-:Y:S01]  /*0500*/  @P2 IMAD.MOV.U32 R4, RZ, RZ, R17 ;  /* 0x000000ffff042224 */ /* 0x000fe200078e0011 */
[----:B------:R-:W-:Y:S01]  /*0510*/  @P0 MOV R5, R20 ;  /* 0x0000001400050202 */ /* 0x000fe20000000f00 */
[----:B------:R-:W-:-:S02]  /*0520*/  @P1 IMAD.MOV.U32 R5, RZ, RZ, R19 ;  /* 0x000000ffff051224 */ /* 0x000fc400078e0013 */
[----:B------:R-:W-:-:S04]  /*0530*/  @P2 IMAD.MOV.U32 R5, RZ, RZ, R18 ;  /* 0x000000ffff052224 */ /* 0x000fc800078e0012 */
[--C-:B------:R-:W-:Y:S01]  /*0540*/  @P3 IMAD.MOV.U32 R4, RZ, RZ, R16.reuse ;  /* 0x000000ffff043224 */ /* 0x100fe200078e0010 */
[----:B------:R-:W-:Y:S01]  /*0550*/  @P3 MOV R5, R17 ;  /* 0x0000001100053202 */ /* 0x000fe20000000f00 */
[----:B------:R-:W-:Y:S01]  /*0560*/  @P4 IMAD.MOV.U32 R5, RZ, RZ, R16 ;  /* 0x000000ffff054224 */ /* 0x000fe200078e0010 */
[----:B------:R-:W-:Y:S01]  /*0570*/  @P4 MOV R4, R0 ;  /* 0x0000000000044202 */ /* 0x000fe20000000f00 */
[----:B------:R-:W-:-:S04]  /*0580*/  @P5 IMAD.MOV.U32 R5, RZ, RZ, R0 ;  /* 0x000000ffff055224 */ /* 0x000fc800078e0000 */
[----:B------:R-:W-:Y:S01]  /*0590*/  IMAD.MOV.U32 R14, RZ, RZ, R4 ;  /* 0x000000ffff0e7224 */ /* 0x000fe200078e0004 */
[----:B------:R-:W-:Y:S06]  /*05a0*/  @!P6 BRA `(.L_x_4) ;  /* 0x00000000002ce947 */ /* 0x000fec0003800000 */
[----:B------:R-:W-:Y:S01]  /*05b0*/  @P0 MOV R4, R7 ;  /* 0x0000000700040202 */ /* 0x000fe20000000f00 */
[----:B------:R-:W-:Y:S01]  /*05c0*/  @P1 IMAD.MOV.U32 R4, RZ, RZ, R20 ;  /* 0x000000ffff041224 */ /* 0x000fe200078e0014 */
[----:B------:R-:W-:Y:S02]  /*05d0*/  ISETP.EQ.AND P0, PT, R8, 0x8, PT ;  /* 0x000000080800780c */ /* 0x000fe40003f02270 */
[----:B------:R-:W-:Y:S01]  /*05e0*/  @P2 MOV R4, R19 ;  /* 0x0000001300042202 */ /* 0x000fe20000000f00 */
[----:B------:R-:W-:Y:S01]  /*05f0*/  @P3 IMAD.MOV.U32 R4, RZ, RZ, R18 ;  /* 0x000000ffff043224 */ /* 0x000fe200078e0012 */
[----:B------:R-:W-:Y:S01]  /*0600*/  @P4 MOV R4, R17 ;  /* 0x0000001100044202 */ /* 0x000fe20000000f00 */
[----:B------:R-:W-:Y:S01]  /*0610*/  @P5 IMAD.MOV.U32 R4, RZ, RZ, R16 ;  /* 0x000000ffff045224 */ /* 0x000fe200078e0010 */
[----:B------:R-:W-:-:S04]  /*0620*/  LOP3.LUT R3, R3, 0x1f, RZ, 0xc0, !PT ;  /* 0x0000001f03037812 */ /* 0x000fc800078ec0ff */
[----:B------:R-:W-:-:S03]  /*0630*/  SHF.L.W.U32.HI R14, R5, R3, R14 ;  /* 0x00000003050e7219 */ /* 0x000fc60000010e0e */
[----:B------:R-:W-:-:S04]  /*0640*/  @P0 MOV R4, R0 ;  /* 0x0000000000040202 */ /* 0x000fc80000000f00 */
[----:B------:R-:W-:-:S07]  /*0650*/  SHF.L.W.U32.HI R5, R4, R3, R5 ;  /* 0x0000000304057219 */ /* 0x000fce0000010e05 */
.L_x_4:
[----:B------:R-:W-:Y:S05]  /*0660*/  BSYNC.RECONVERGENT B1 ;  /* 0x0000000000017941 */ /* 0x000fea0003800200 */
.L_x_3:
[C---:B------:R-:W-:Y:S01]  /*0670*/  SHF.L.W.U32.HI R3, R5.reuse, 0x2, R14 ;  /* 0x0000000205037819 */ /* 0x040fe20000010e0e */
[----:B------:R-:W-:Y:S01]  /*0680*/  IMAD.SHL.U32 R5, R5, 0x4, RZ ;  /* 0x0000000405057824 */ /* 0x000fe200078e00ff */
[----:B------:R-:W-:Y:S01]  /*0690*/  UMOV UR4, 0x54442d19 ;  /* 0x54442d1900047882 */ /* 0x000fe20000000000 */
[----:B------:R-:W-:Y:S01]  /*06a0*/  UMOV UR5, 0x3bf921fb ;  /* 0x3bf921fb00057882 */ /* 0x000fe20000000000 */
[----:B------:R-:W-:Y:S02]  /*06b0*/  SHF.R.S32.HI R0, RZ, 0x1f, R3 ;  /* 0x0000001fff007819 */ /* 0x000fe40000011403 */
[----:B------:R-:W-:Y:S02]  /*06c0*/  ISETP.GE.AND P0, PT, R12, RZ, PT ;  /* 0x000000ff0c00720c */ /* 0x000fe40003f06270 */
[C---:B------:R-:W-:Y:S02]  /*06d0*/  LOP3.LUT R4, R0.reuse, R5, RZ, 0x3c, !PT ;  /* 0x0000000500047212 */ /* 0x040fe400078e3cff */
[----:B------:R-:W-:-:S02]  /*06e0*/  LOP3.LUT R5, R0, R3, RZ, 0x3c, !PT ;  /* 0x0000000300057212 */ /* 0x000fc400078e3cff */
[----:B------:R-:W-:Y:S02]  /*06f0*/  SHF.R.U32.HI R0, RZ, 0x1e, R14 ;  /* 0x0000001eff007819 */ /* 0x000fe4000001160e */
[C---:B------:R-:W-:Y:S02]  /*0700*/  LOP3.LUT R13, R3.reuse, R12, RZ, 0x3c, !PT ;  /* 0x0000000c030d7212 */ /* 0x040fe400078e3cff */
[----:B------:R-:W0:Y:S01]  /*0710*/  I2F.F64.S64 R4, R4 ;  /* 0x0000000400047312 */ /* 0x000e220000301c00 */
[----:B------:R-:W-:Y:S02]  /*0720*/  LEA.HI R0, R3, R0, RZ, 0x1 ;  /* 0x0000000003007211 */ /* 0x000fe400078f08ff */
[----:B------:R-:W-:Y:S02]  /*0730*/  ISETP.GE.AND P1, PT, R13, RZ, PT ;  /* 0x000000ff0d00720c */ /* 0x000fe40003f26270 */
[----:B------:R-:W-:-:S05]  /*0740*/  IADD3 R3, PT, PT, -R0, RZ, RZ ;  /* 0x000000ff00037210 */ /* 0x000fca0007ffe1ff */
[----:B------:R-:W-:Y:S01]  /*0750*/  @!P0 IMAD.MOV.U32 R0, RZ, RZ, R3 ;  /* 0x000000ffff008224 */ /* 0x000fe200078e0003 */
[----:B0-----:R-:W-:-:S10]  /*0760*/  DMUL R8, R4, UR4 ;  /* 0x0000000404087c28 */ /* 0x001fd40008000000 */
[----:B------:R-:W0:Y:S02]  /*0770*/  F2F.F32.F64 R8, R8 ;  /* 0x0000000800087310 */ /* 0x000e240000301000 */
[----:B0-----:R-:W-:-:S07]  /*0780*/  FSEL R3, -R8, R8, !P1 ;  /* 0x0000000808037208 */ /* 0x001fce0004800100 */
.L_x_1:
[----:B------:R-:W-:Y:S05]  /*0790*/  BSYNC.RECONVERGENT B0 ;  /* 0x0000000000007941 */ /* 0x000fea0003800200 */
.L_x_0:
[----:B------:R-:W-:Y:S01]  /*07a0*/  MOV R13, 0x37cbac00 ;  /* 0x37cbac00000d7802 */ /* 0x000fe20000000f00 */
[----:B------:R-:W-:Y:S01]  /*07b0*/  FMUL R4, R3, R3 ;  /* 0x0000000303047220 */ /* 0x000fe20000400000 */
[C---:B------:R-:W-:Y:S01]  /*07c0*/  LOP3.LUT R8, R0.reuse, 0x1, RZ, 0xc0, !PT ;  /* 0x0000000100087812 */ /* 0x040fe200078ec0ff */
[----:B------:R-:W-:Y:S01]  /*07d0*/  IMAD.MOV.U32 R9, RZ, RZ, 0x3d2aaabb ;  /* 0x3d2aaabbff097424 */ /* 0x000fe200078e00ff */
[----:B------:R-:W-:Y:S01]  /*07e0*/  LOP3.LUT P1, RZ, R0, 0x2, RZ, 0xc0, !PT ;  /* 0x0000000200ff7812 */ /* 0x000fe2000782c0ff */
[----:B------:R-:W-:Y:S01]  /*07f0*/  FFMA R5, R4, R13, -0.0013887860113754868507 ;  /* 0xbab607ed04057423 */ /* 0x000fe2000000000d */
[----:B------:R-:W-:Y:S01]  /*0800*/  ISETP.NE.U32.AND P0, PT, R8, 0x1, PT ;  /* 0x000000010800780c */ /* 0x000fe20003f05070 */
[----:B------:R-:W-:Y:S01]  /*0810*/  IMAD.MOV.U32 R14, RZ, RZ, 0x3f000000 ;  /* 0x3f000000ff0e7424 */ /* 0x000fe200078e00ff */
[----:B------:R-:W-:Y:S01]  /*0820*/  MOV R8, 0x3effffff ;  /* 0x3effffff00087802 */ /* 0x000fe20000000f00 */
[----:B------:R-:W-:Y:S01]  /*0830*/  IMAD.MOV.U32 R21, RZ, RZ, 0x3ee66666 ;  /* 0x3ee66666ff157424 */ /* 0x000fe200078e00ff */
[----:B------:R-:W-:Y:S01]  /*0840*/  FSEL R5, R5, -0.00019574658654164522886, !P0 ;  /* 0xb94d415305057808 */ /* 0x000fe20004000000 */
[----:B------:R-:W-:Y:S01]  /*0850*/  BSSY.RECONVERGENT B0, `(.L_x_5) ;  /* 0x000008e000007945 */ /* 0x000fe20003800200 */
[----:B------:R-:W-:-:S02]  /*0860*/  FSEL R9, R9, 0.0083327032625675201416, !P0 ;  /* 0x3c0885e409097808 */ /* 0x000fc40004000000 */
[----:B------:R-:W-:Y:S02]  /*0870*/  FSEL R0, R3, 1, P0 ;  /* 0x3f80000003007808 */ /* 0x000fe40000000000 */
[----:B------:R-:W-:Y:S01]  /*0880*/  FSEL R8, -R8, -0.16666662693023681641, !P0 ;  /* 0xbe2aaaa808087808 */ /* 0x000fe20004000100 */
[C---:B------:R-:W-:Y:S01]  /*0890*/  FFMA R5, R4.reuse, R5, R9 ;  /* 0x0000000504057223 */ /* 0x040fe20000000009 */
[----:B------:R-:W-:Y:S01]  /*08a0*/  MOV R15, 0x3fd774eb ;  /* 0x3fd774eb000f7802 */ /* 0x000fe20000000f00 */
[C---:B------:R-:W-:Y:S02]  /*08b0*/  FFMA R3, R4.reuse, R0, RZ ;  /* 0x0000000004037223 */ /* 0x040fe400000000ff */
[----:B------:R-:W-:-:S04]  /*08c0*/  FFMA R5, R4, R5, R8 ;  /* 0x0000000504057223 */ /* 0x000fc80000000008 */
[----:B------:R-:W-:-:S04]  /*08d0*/  FFMA R3, R3, R5, R0 ;  /* 0x0000000503037223 */ /* 0x000fc80000000000 */
[----:B------:R-:W-:-:S04]  /*08e0*/  @P1 FADD R3, RZ, -R3 ;  /* 0x80000003ff031221 */ /* 0x000fc80000000000 */
[C---:B------:R-:W-:Y:S01]  /*08f0*/  FFMA R0, |R3|.reuse, -R14, 0.5 ;  /* 0x3f00000003007423 */ /* 0x040fe20000000a0e */
[C---:B------:R-:W-:Y:S02]  /*0900*/  FSETP.NEU.AND P1, PT, |R3|.reuse, 1, PT ;  /* 0x3f8000000300780b */ /* 0x040fe40003f2d200 */
[----:B------:R-:W-:Y:S01]  /*0910*/  FSETP.GT.AND P0, PT, |R3|, 0.56000000238418579102, PT ;  /* 0x3f0f5c290300780b */ /* 0x000fe20003f04200 */
[----:B------:R-:W0:Y:S02]  /*0920*/  MUFU.RSQ R5, R0 ;  /* 0x0000000000057308 */ /* 0x000e240000001400 */
[----:B0-----:R-:W-:Y:S01]  /*0930*/  FMUL R4, R0, R5 ;  /* 0x0000000500047220 */ /* 0x001fe20000400000 */
[----:B------:R-:W-:-:S04]  /*0940*/  FMUL R5, R5, -0.5 ;  /* 0xbf00000005057820 */ /* 0x000fc80000400000 */
[----:B------:R-:W-:-:S04]  /*0950*/  FFMA R5, R4, R5, 0.5 ;  /* 0x3f00000004057423 */ /* 0x000fc80000000005 */
[----:B------:R-:W-:-:S05]  /*0960*/  FFMA R5, R4, R5, R4 ;  /* 0x0000000504057223 */ /* 0x000fca0000000004 */
[----:B------:R-:W-:-:S04]  /*0970*/  FSEL R4, R5, RZ, P1 ;  /* 0x000000ff05047208 */ /* 0x000fc80000800000 */
[----:B------:R-:W-:Y:S01]  /*0980*/  FSEL R8, R4, |R3|, P0 ;  /* 0x4000000304087208 */ /* 0x000fe20000000000 */
[----:B------:R-:W-:-:S04]  /*0990*/  HFMA2 R4, -RZ, RZ, 1.3251953125, -55.71875 ;  /* 0x3d4dd2f7ff047431 */ /* 0x000fc800000001ff */
[----:B------:R-:W-:-:S04]  /*09a0*/  FMUL R9, R8, R8 ;  /* 0x0000000808097220 */ /* 0x000fc80000400000 */
[C---:B------:R-:W-:Y:S02]  /*09b0*/  FFMA R0, R9.reuse, R4, 0.018773360177874565125 ;  /* 0x3c99ca9709007423 */ /* 0x040fe40000000004 */
[----:B------:R-:W0:Y:S02]  /*09c0*/  LDC.64 R4, c[0x0][0x380] ;  /* 0x0000e000ff047b82 */ /* 0x000e240000000a00 */
[----:B------:R-:W-:-:S04]  /*09d0*/  FFMA R0, R9, R0, 0.046769052743911743164 ;  /* 0x3d3f90e809007423 */ /* 0x000fc80000000000 */
[----:B------:R-:W-:-:S04]  /*09e0*/  FFMA R0, R9, R0, 0.074823014438152313232 ;  /* 0x3d993ccf09007423 */ /* 0x000fc80000000000 */
[----:B------:R-:W-:-:S04]  /*09f0*/  FFMA R0, R9, R0, 0.16667181253433227539 ;  /* 0x3e2aac0409007423 */ /* 0x000fc80000000000 */
[----:B------:R-:W-:Y:S01]  /*0a00*/  FMUL R9, R9, R0 ;  /* 0x0000000009097220 */ /* 0x000fe20000400000 */
[----:B------:R-:W-:-:S03]  /*0a10*/  FFMA R0, |R6|, R21, 0.10000000149011611938 ;  /* 0x3dcccccd06007423 */ /* 0x000fc60000000215 */
[----:B------:R-:W-:Y:S01]  /*0a20*/  FFMA R8, R8, R9, R8 ;  /* 0x0000000908087223 */ /* 0x000fe20000000008 */
[----:B------:R-:W-:Y:S01]  /*0a30*/  FMUL R21, R0, 0.63661974668502807617 ;  /* 0x3f22f98300157820 */ /* 0x000fe20000400000 */
[----:B------:R-:W-:Y:S02]  /*0a40*/  IMAD R9, R2, 0xc, RZ ;  /* 0x0000000c02097824 */ /* 0x000fe400078e02ff */
[----:B------:R-:W-:Y:S02]  /*0a50*/  FMUL R22, R8, -2 ;  /* 0xc000000008167820 */ /* 0x000fe40000400000 */
[----:B0-----:R-:W-:Y:S01]  /*0a60*/  IMAD.WIDE R4, R9, 0x4, R4 ;  /* 0x0000000409047825 */ /* 0x001fe200078e0204 */
[----:B------:R-:W0:Y:S03]  /*0a70*/  F2I.NTZ R21, R21 ;  /* 0x0000001500157305 */ /* 0x000e260000203100 */
[----:B------:R-:W-:-:S05]  /*0a80*/  @P0 FFMA R8, R15, 0.93318945169448852539, R22 ;  /* 0x3f6ee5810f080823 */ /* 0x000fca0000000016 */
[C---:B------:R-:W-:Y:S02]  /*0a90*/  FSETP.NAN.AND P0, PT, R8.reuse, R8, PT ;  /* 0x000000080800720b */ /* 0x040fe40003f08000 */
[----:B------:R-:W-:-:S04]  /*0aa0*/  LOP3.LUT R3, R8, 0x80000000, R3, 0xb8, !PT ;  /* 0x8000000008037812 */ /* 0x000fc800078eb803 */
[----:B------:R-:W-:Y:S02]  /*0ab0*/  FSEL R3, R3, R8, !P0 ;  /* 0x0000000803037208 */ /* 0x000fe40004000000 */
[----:B------:R-:W-:Y:S02]  /*0ac0*/  FSETP.GE.AND P0, PT, |R0|, 105615, PT ;  /* 0x47ce47800000780b */ /* 0x000fe40003f06200 */
[----:B0-----:R-:W-:Y:S01]  /*0ad0*/  I2FP.F32.S32 R9, R21 ;  /* 0x0000001500097245 */ /* 0x001fe20000201400 */
[----:B------:R0:W-:Y:S04]  /*0ae0*/  STG.E desc[UR6][R4.64], R3 ;  /* 0x0000000304007986 */ /* 0x0001e8000c101906 */
[----:B------:R-:W-:-:S04]  /*0af0*/  FFMA R2, R9, -1.5707962512969970703, R0 ;  /* 0xbfc90fda09027823 */ /* 0x000fc80000000000 */
[----:B------:R-:W-:-:S04]  /*0b00*/  FFMA R2, R9, -7.5497894158615963534e-08, R2 ;  /* 0xb3a2216809027823 */ /* 0x000fc80000000002 */
[----:B------:R-:W-:Y:S01]  /*0b10*/  FFMA R2, R9, -5.3903029534742383927e-15, R2 ;  /* 0xa7c234c509027823 */ /* 0x000fe20000000002 */
[----:B0-----:R-:W-:Y:S06]  /*0b20*/  @!P0 BRA `(.L_x_6) ;  /* 0x0000000400808947 */ /* 0x001fec0003800000 */
[----:B------:R-:W-:-:S13]  /*0b30*/  FSETP.NEU.AND P0, PT, |R0|, +INF , PT ;  /* 0x7f8000000000780b */ /* 0x000fda0003f0d200 */
[----:B------:R-:W-:Y:S01]  /*0b40*/  @!P0 FMUL R2, RZ, R0 ;  /* 0x00000000ff028220 */ /* 0x000fe20000400000 */
[----:B------:R-:W-:Y:S01]  /*0b50*/  @!P0 IMAD.MOV.U32 R21, RZ, RZ, RZ ;  /* 0x000000ffff158224 */ /* 0x000fe200078e00ff */
[----:B------:R-:W-:Y:S06]  /*0b60*/  @!P0 BRA `(.L_x_6) ;  /* 0x0000000400708947 */ /* 0x000fec0003800000 */
[----:B------:R-:W-:Y:S01]  /*0b70*/  SHF.L.U32 R2, R0, 0x8, RZ ;  /* 0x0000000800027819 */ /* 0x000fe200000006ff */
[----:B------:R-:W-:Y:S02]  /*0b80*/  HFMA2 R23, -RZ, RZ, 0, 0 ;  /* 0x00000000ff177431 */ /* 0x000fe400000001ff */
[----:B------:R-:W-:Y:S01]  /*0b90*/  IMAD.MOV.U32 R21, RZ, RZ, RZ ;  /* 0x000000ffff157224 */ /* 0x000fe200078e00ff */
[----:B------:R-:W0:Y:S01]  /*0ba0*/  LDCU.64 UR8, c[0x4][URZ] ;  /* 0x01000000ff0877ac */ /* 0x000e220008000a00 */
[----:B------:R-:W-:Y:S01]  /*0bb0*/  LOP3.LUT R22, R2, 0x80000000, RZ, 0xfc, !PT ;  /* 0x8000000002167812 */ /* 0x000fe200078efcff */
[----:B------:R-:W-:Y:S01]  /*0bc0*/  UMOV UR5, URZ ;  /* 0x000000ff00057c82 */ /* 0x000fe20008000000 */
[----:B------:R-:W-:-:S05]  /*0bd0*/  UMOV UR4, URZ ;  /* 0x000000ff00047c82 */ /* 0x000fca0008000000 */
.L_x_7:
[----:B0-----:R-:W-:Y:S01]  /*0be0*/  MOV R3, UR9 ;  /* 0x0000000900037c02 */ /* 0x001fe20008000f00 */
        /* <DEDUP_REMOVED lines=16> */
[----:B------:R-:W-:Y:S01]  /*0cf0*/  @P4 IMAD.MOV.U32 R17, RZ, RZ, R8 ;  /* 0x000000ffff114224 */ /* 0x000fe200078e0008 */
[-C--:B------:R-:W-:Y:S01]  /*0d00*/  @P1 MOV R20, R8.reuse ;  /* 0x0000000800141202 */ /* 0x080fe20000000f00 */
[----:B------:R-:W-:Y:S01]  /*0d10*/  VIADD R23, R23, 0x4 ;  /* 0x0000000417177836 */ /* 0x000fe20000000000 */
[-C--:B------:R-:W-:Y:S02]  /*0d20*/  @P3 MOV R18, R8.reuse ;  /* 0x0000000800123202 */ /* 0x080fe40000000f00 */
[----:B------:R-:W-:-:S07]  /*0d30*/  @P5 MOV R16, R8 ;  /* 0x0000000800105202 */ /* 0x000fce0000000f00 */
[----:B------:R-:W-:Y:S01]  /*0d40*/  @P2 IMAD.MOV.U32 R19, RZ, RZ, R8 ;  /* 0x000000ffff132224 */ /* 0x000fe200078e0008 */
[----:B------:R-:W-:Y:S06]  /*0d50*/  BRA.U UP0, `(.L_x_7) ;  /* 0xfffffffd00a07547 */ /* 0x000fec000b83ffff */
[----:B------:R-:W-:Y:S01]  /*0d60*/  SHF.R.U32.HI R2, RZ, 0x17, R0 ;  /* 0x00000017ff027819 */ /* 0x000fe20000011600 */
[----:B------:R-:W-:Y:S03]  /*0d70*/  BSSY.RECONVERGENT B1, `(.L_x_8) ;  /* 0x0000029000017945 */ /* 0x000fe60003800200 */
[C---:B------:R-:W-:Y:S02]  /*0d80*/  LOP3.LUT R3, R2.reuse, 0xe0, RZ, 0xc0, !PT ;  /* 0x000000e002037812 */ /* 0x040fe400078ec0ff */
[----:B------:R-:W-:Y:S02]  /*0d90*/  LOP3.LUT P6, RZ, R2, 0x1f, RZ, 0xc0, !PT ;  /* 0x0000001f02ff7812 */ /* 0x000fe400078cc0ff */
[----:B------:R-:W-:-:S04]  /*0da0*/  IADD3 R3, PT, PT, R3, -0x80, RZ ;  /* 0xffffff8003037810 */ /* 0x000fc80007ffe0ff */
        /* <DEDUP_REMOVED lines=12> */
[----:B------:R-:W-:Y:S01]  /*0e70*/  @P4 MOV R22, R20 ;  /* 0x0000001400164202 */ /* 0x000fe20000000f00 */
[----:B------:R-:W-:Y:S01]  /*0e80*/  @P1 IMAD.MOV.U32 R3, RZ, RZ, R19 ;  /* 0x000000ffff031224 */ /* 0x000fe200078e0013 */
[----:B------:R-:W-:Y:S01]  /*0e90*/  ISETP.EQ.AND P4, PT, R23, RZ, PT ;  /* 0x000000ff1700720c */ /* 0x000fe20003f82270 */
[----:B------:R-:W-:Y:S01]  /*0ea0*/  @P2 IMAD.MOV.U32 R3, RZ, RZ, R18 ;  /* 0x000000ffff032224 */ /* 0x000fe200078e0012 */
[----:B------:R-:W-:Y:S02]  /*0eb0*/  @P0 MOV R22, R19 ;  /* 0x0000001300160202 */ /* 0x000fe40000000f00 */
[----:B------:R-:W-:-:S02]  /*0ec0*/  @P1 MOV R22, R18 ;  /* 0x0000001200161202 */ /* 0x000fc40000000f00 */
[----:B------:R-:W-:-:S03]  /*0ed0*/  @P2 MOV R22, R17 ;  /* 0x0000001100162202 */ /* 0x000fc60000000f00 */
[----:B------:R-:W-:Y:S01]  /*0ee0*/  @P3 IMAD.MOV.U32 R3, RZ, RZ, R17 ;  /* 0x000000ffff033224 */ /* 0x000fe200078e0011 */
[----:B------:R-:W-:-:S03]  /*0ef0*/  @P3 MOV R22, R16 ;  /* 0x0000001000163202 */ /* 0x000fc60000000f00 */
[----:B------:R-:W-:Y:S01]  /*0f00*/  @P4 IMAD.MOV.U32 R3, RZ, RZ, R16 ;  /* 0x000000ffff034224 */ /* 0x000fe200078e0010 */
[----:B------:R-:W-:Y:S01]  /*0f10*/  @P4 MOV R22, R21 ;  /* 0x0000001500164202 */ /* 0x000fe20000000f00 */
[----:B------:R-:W-:-:S05]  /*0f20*/  @P5 IMAD.MOV.U32 R3, RZ, RZ, R21 ;  /* 0x000000ffff035224 */ /* 0x000fca00078e0015 */
[----:B------:R-:W-:Y:S01]  /*0f30*/  MOV R8, R3 ;  /* 0x0000000300087202 */ /* 0x000fe20000000f00 */
[----:B------:R-:W-:Y:S06]  /*0f40*/  @!P6 BRA `(.L_x_9) ;  /* 0x00000000002ce947 */ /* 0x000fec0003800000 */
[----:B------:R-:W-:Y:S01]  /*0f50*/  @P0 IMAD.MOV.U32 R9, RZ, RZ, R7 ;  /* 0x000000ffff090224 */ /* 0x000fe200078e0007 */
[----:B------:R-:W-:Y:S02]  /*0f60*/  ISETP.EQ.AND P0, PT, R23, 0x8, PT ;  /* 0x000000081700780c */ /* 0x000fe40003f02270 */
[----:B------:R-:W-:Y:S01]  /*0f70*/  @P1 MOV R9, R20 ;  /* 0x0000001400091202 */ /* 0x000fe20000000f00 */
[----:B------:R-:W-:Y:S01]  /*0f80*/  @P2 IMAD.MOV.U32 R9, RZ, RZ, R19 ;  /* 0x000000ffff092224 */ /* 0x000fe200078e0013 */
[----:B------:R-:W-:Y:S01]  /*0f90*/  @P3 MOV R9, R18 ;  /* 0x0000001200093202 */ /* 0x000fe20000000f00 */
[----:B------:R-:W-:Y:S01]  /*0fa0*/  @P4 IMAD.MOV.U32 R9, RZ, RZ, R17 ;  /* 0x000000ffff094224 */ /* 0x000fe200078e0011 */
[----:B------:R-:W-:Y:S02]  /*0fb0*/  @P5 MOV R9, R16 ;  /* 0x0000001000095202 */ /* 0x000fe40000000f00 */
[----:B------:R-:W-:-:S04]  /*0fc0*/  LOP3.LUT R3, R2, 0x1f, RZ, 0xc0, !PT ;  /* 0x0000001f02037812 */ /* 0x000fc800078ec0ff */
[----:B------:R-:W-:Y:S01]  /*0fd0*/  SHF.L.W.U32.HI R22, R8, R3, R22 ;  /* 0x0000000308167219 */ /* 0x000fe20000010e16 */
[----:B------:R-:W-:-:S05]  /*0fe0*/  @P0 IMAD.MOV.U32 R9, RZ, RZ, R21 ;  /* 0x000000ffff090224 */ /* 0x000fca00078e0015 */
[----:B------:R-:W-:-:S07]  /*0ff0*/  SHF.L.W.U32.HI R8, R9, R3, R8 ;  /* 0x0000000309087219 */ /* 0x000fce0000010e08 */
.L_x_9:
[----:B------:R-:W-:Y:S05]  /*1000*/  BSYNC.RECONVERGENT B1 ;  /* 0x0000000000017941 */ /* 0x000fea0003800200 */
.L_x_8:
[C-C-:B------:R-:W-:Y:S01]  /*1010*/  SHF.L.W.U32.HI R21, R8.reuse, 0x2, R22.reuse ;  /* 0x0000000208157819 */ /* 0x140fe20000010e16 */
[----:B------:R-:W-:Y:S01]  /*1020*/  UMOV UR4, 0x54442d19 ;  /* 0x54442d1900047882 */ /* 0x000fe20000000000 */
[----:B------:R-:W-:Y:S01]  /*1030*/  SHF.L.U32 R2, R8, 0x2, RZ ;  /* 0x0000000208027819 */ /* 0x000fe200000006ff */
[----:B------:R-:W-:Y:S01]  /*1040*/  UMOV UR5, 0x3bf921fb ;  /* 0x3bf921fb00057882 */ /* 0x000fe20000000000 */
[----:B------:R-:W-:Y:S02]  /*1050*/  SHF.R.S32.HI R3, RZ, 0x1f, R21 ;  /* 0x0000001fff037819 */ /* 0x000fe40000011415 */
[----:B------:R-:W-:Y:S02]  /*1060*/  SHF.R.U32.HI R22, RZ, 0x1e, R22 ;  /* 0x0000001eff167819 */ /* 0x000fe40000011616 */
[C---:B------:R-:W-:Y:S02]  /*1070*/  LOP3.LUT R2, R3.reuse, R2, RZ, 0x3c, !PT ;  /* 0x0000000203027212 */ /* 0x040fe400078e3cff */
[----:B------:R-:W-:-:S02]  /*1080*/  LOP3.LUT R3, R3, R21, RZ, 0x3c, !PT ;  /* 0x0000001503037212 */ /* 0x000fc400078e3cff */
[----:B------:R-:W-:Y:S02]  /*1090*/  ISETP.GE.AND P0, PT, R0, RZ, PT ;  /* 0x000000ff0000720c */ /* 0x000fe40003f06270 */
[C---:B------:R-:W-:Y:S02]  /*10a0*/  LOP3.LUT R0, R21.reuse, R0, RZ, 0x3c, !PT ;  /* 0x0000000015007212 */ /* 0x040fe400078e3cff */
[----:B------:R-:W0:Y:S01]  /*10b0*/  I2F.F64.S64 R2, R2 ;  /* 0x0000000200027312 */ /* 0x000e220000301c00 */
[----:B------:R-:W-:Y:S02]  /*10c0*/  LEA.HI R21, R21, R22, RZ, 0x1 ;  /* 0x0000001615157211 */ /* 0x000fe400078f08ff */
[----:B------:R-:W-:-:S03]  /*10d0*/  ISETP.GE.AND P1, PT, R0, RZ, PT ;  /* 0x000000ff0000720c */ /* 0x000fc60003f26270 */
[----:B------:R-:W-:-:S05]  /*10e0*/  IMAD.MOV R0, RZ, RZ, -R21 ;  /* 0x000000ffff007224 */ /* 0x000fca00078e0a15 */
[----:B------:R-:W-:Y:S01]  /*10f0*/  @!P0 MOV R21, R0 ;  /* 0x0000000000158202 */ /* 0x000fe20000000f00 */
[----:B0-----:R-:W-:-:S10]  /*1100*/  DMUL R8, R2, UR4 ;  /* 0x0000000402087c28 */ /* 0x001fd40008000000 */
[----:B------:R-:W0:Y:S02]  /*1110*/  F2F.F32.F64 R8, R8 ;  /* 0x0000000800087310 */ /* 0x000e240000301000 */
[----:B0-----:R-:W-:-:S07]  /*1120*/  FSEL R2, -R8, R8, !P1 ;  /* 0x0000000808027208 */ /* 0x001fce0004800100 */
.L_x_6:
[----:B------:R-:W-:Y:S05]  /*1130*/  BSYNC.RECONVERGENT B0 ;  /* 0x0000000000007941 */ /* 0x000fea0003800200 */
.L_x_5:
[----:B------:R-:W-:Y:S01]  /*1140*/  FMUL R3, R2, R2 ;  /* 0x0000000202037220 */ /* 0x000fe20000400000 */
[C---:B------:R-:W-:Y:S01]  /*1150*/  LOP3.LUT R0, R21.reuse, 0x1, RZ, 0xc0, !PT ;  /* 0x0000000115007812 */ /* 0x040fe200078ec0ff */
[----:B------:R-:W-:Y:S01]  /*1160*/  IMAD.MOV.U32 R22, RZ, RZ, 0x3c0885e4 ;  /* 0x3c0885e4ff167424 */ /* 0x000fe200078e00ff */
[----:B------:R-:W-:Y:S01]  /*1170*/  IADD3 R21, PT, PT, R21, 0x1, RZ ;  /* 0x0000000115157810 */ /* 0x000fe20007ffe0ff */
[----:B------:R-:W-:Y:S01]  /*1180*/  FFMA R13, R3, R13, -0.0013887860113754868507 ;  /* 0xbab607ed030d7423 */ /* 0x000fe2000000000d */
[----:B------:R-:W-:Y:S01]  /*1190*/  ISETP.NE.U32.AND P0, PT, R0, 0x1, PT ;  /* 0x000000010000780c */ /* 0x000fe20003f05070 */
[----:B------:R-:W-:Y:S01]  /*11a0*/  IMAD.MOV.U32 R9, RZ, RZ, 0x3e2aaaa8 ;  /* 0x3e2aaaa8ff097424 */ /* 0x000fe200078e00ff */
[----:B------:R-:W-:Y:S01]  /*11b0*/  LOP3.LUT P1, RZ, R21, 0x2, RZ, 0xc0, !PT ;  /* 0x0000000215ff7812 */ /* 0x000fe2000782c0ff */
[----:B------:R-:W-:Y:S01]  /*11c0*/  BSSY.RECONVERGENT B0, `(.L_x_10) ;  /* 0x0000084000007945 */ /* 0x000fe20003800200 */
[----:B------:R-:W-:Y:S02]  /*11d0*/  FSEL R8, R13, -0.00019574658654164522886, P0 ;  /* 0xb94d41530d087808 */ /* 0x000fe40000000000 */
[----:B------:R-:W-:-:S02]  /*11e0*/  FSEL R22, R22, 0.041666727513074874878, !P0 ;  /* 0x3d2aaabb16167808 */ /* 0x000fc40004000000 */
[----:B------:R-:W-:Y:S02]  /*11f0*/  FSEL R0, R2, 1, !P0 ;  /* 0x3f80000002007808 */ /* 0x000fe40004000000 */
[----:B------:R-:W-:Y:S01]  /*1200*/  FSEL R13, -R9, -0.4999999701976776123, !P0 ;  /* 0xbeffffff090d7808 */ /* 0x000fe20004000100 */
[C---:B------:R-:W-:Y:S01]  /*1210*/  FFMA R8, R3.reuse, R8, R22 ;  /* 0x0000000803087223 */ /* 0x040fe20000000016 */
[----:B------:R-:W-:Y:S01]  /*1220*/  FSETP.GE.AND P2, PT, |R12|, 105615, PT ;  /* 0x47ce47800c00780b */ /* 0x000fe20003f46200 */
        /* <DEDUP_REMOVED lines=12> */
[----:B------:R-:W-:Y:S01]  /*12f0*/  FSEL R0, R9, RZ, P1 ;  /* 0x000000ff09007208 */ /* 0x000fe20000800000 */
[----:B------:R-:W-:Y:S01]  /*1300*/  HFMA2 R9, -RZ, RZ, 1.265625, -5052 ;  /* 0x3d10ecefff097431 */ /* 0x000fe200000001ff */
[----:B------:R-:W-:Y:S02]  /*1310*/  FSETP.GT.AND P1, PT, R3, 0.56000000238418579102, PT ;  /* 0x3f0f5c290300780b */ /* 0x000fe40003f24000 */
[----:B------:R-:W-:-:S04]  /*1320*/  FSEL R0, R0, |R3|, P0 ;  /* 0x4000000300007208 */ /* 0x000fc80000000000 */
[----:B------:R-:W-:-:S05]  /*1330*/  LOP3.LUT R0, R0, 0x80000000, R3, 0xb8, !PT ;  /* 0x8000000000007812 */ /* 0x000fca00078eb803 */
[----:B------:R-:W-:-:S04]  /*1340*/  FMUL R2, R0, R0 ;  /* 0x0000000000027220 */ /* 0x000fc80000400000 */
[----:B------:R-:W-:-:S04]  /*1350*/  FFMA R9, R2, R9, 0.016980519518256187439 ;  /* 0x3c8b1abb02097423 */ /* 0x000fc80000000009 */
[----:B------:R-:W-:-:S04]  /*1360*/  FFMA R9, R2, R9, 0.030762933194637298584 ;  /* 0x3cfc028c02097423 */ /* 0x000fc80000000009 */
[----:B------:R-:W-:-:S04]  /*1370*/  FFMA R9, R2, R9, 0.044709417968988418579 ;  /* 0x3d37213902097423 */ /* 0x000fc80000000009 */
[----:B------:R-:W-:-:S04]  /*1380*/  FFMA R9, R2, R9, 0.074989043176174163818 ;  /* 0x3d9993db02097423 */ /* 0x000fc80000000009 */
[----:B------:R-:W-:-:S04]  /*1390*/  FFMA R9, R2, R9, 0.16666707396507263184 ;  /* 0x3e2aaac602097423 */ /* 0x000fc80000000009 */
[----:B------:R-:W-:-:S04]  /*13a0*/  FMUL R9, R2, R9 ;  /* 0x0000000902097220 */ /* 0x000fc80000400000 */
[----:B------:R-:W-:-:S05]  /*13b0*/  FFMA R9, R0, R9, R0 ;  /* 0x0000000900097223 */ /* 0x000fca0000000000 */
[----:B------:R-:W-:-:S05]  /*13c0*/  FSEL R0, R9, -R9, P0 ;  /* 0x8000000909007208 */ /* 0x000fca0000000000 */
[----:B------:R-:W-:-:S04]  /*13d0*/  @!P1 FFMA R9, R15, 0.93318945169448852539, R0 ;  /* 0x3f6ee5810f099823 */ /* 0x000fc80000000000 */
[----:B------:R-:W-:-:S05]  /*13e0*/  @P0 FADD R9, R9, R9 ;  /* 0x0000000909090221 */ /* 0x000fca0000000000 */
[----:B------:R0:W-:Y:S01]  /*13f0*/  STG.E desc[UR6][R4.64+0x4], R9 ;  /* 0x0000040904007986 */ /* 0x0001e2000c101906 */
[----:B------:R-:W-:Y:S05]  /*1400*/  @!P2 BRA `(.L_x_11) ;  /* 0x00000004007ca947 */ /* 0x000fea0003800000 */
[----:B------:R-:W-:-:S13]  /*1410*/  FSETP.NEU.AND P0, PT, |R12|, +INF , PT ;  /* 0x7f8000000c00780b */ /* 0x000fda0003f0d200 */
[----:B------:R-:W-:Y:S01]  /*1420*/  @!P0 FMUL R11, RZ, R12 ;  /* 0x0000000cff0b8220 */ /* 0x000fe20000400000 */
[----:B------:R-:W-:Y:S01]  /*1430*/  @!P0 IMAD.MOV.U32 R10, RZ, RZ, RZ ;  /* 0x000000ffff0a8224 */ /* 0x000fe200078e00ff */
[----:B------:R-:W-:Y:S06]  /*1440*/  @!P0 BRA `(.L_x_11) ;  /* 0x00000004006c8947 */ /* 0x000fec0003800000 */
[----:B------:R-:W-:Y:S01]  /*1450*/  SHF.L.U32 R2, R12, 0x8, RZ ;  /* 0x000000080c027819 */ /* 0x000fe200000006ff */
[----:B------:R-:W-:Y:S01]  /*1460*/  IMAD.MOV.U32 R0, RZ, RZ, RZ ;  /* 0x000000ffff007224 */ /* 0x000fe200078e00ff */
[----:B------:R-:W-:Y:S01]  /*1470*/  MOV R10, RZ ;  /* 0x000000ff000a7202 */ /* 0x000fe20000000f00 */
[----:B------:R-:W1:Y:S01]  /*1480*/  LDCU.64 UR8, c[0x4][URZ] ;  /* 0x01000000ff0877ac */ /* 0x000e620008000a00 */
[----:B------:R-:W-:Y:S01]  /*1490*/  LOP3.LUT R11, R2, 0x80000000, RZ, 0xfc, !PT ;  /* 0x80000000020b7812 */ /* 0x000fe200078efcff */
[----:B------:R-:W-:Y:S01]  /*14a0*/  UMOV UR5, URZ ;  /* 0x000000ff00057c82 */ /* 0x000fe20008000000 */
[----:B------:R-:W-:-:S05]  /*14b0*/  UMOV UR4, URZ ;  /* 0x000000ff00047c82 */ /* 0x000fca0008000000 */
.L_x_12:
[----:B-1----:R-:W-:Y:S01]  /*14c0*/  IMAD.U32 R8, RZ, RZ, UR8 ;  /* 0x00000008ff087e24 */ /* 0x002fe2000f8e00ff */
[----:B0-----:R-:W-:-:S05]  /*14d0*/  MOV R9, UR9 ;  /* 0x0000000900097c02 */ /* 0x001fca0008000f00 */
        /* <DEDUP_REMOVED lines=9> */
[----:B------:R-:W-:-:S02]  /*1570*/  ISETP.EQ.AND P4, PT, R10, 0x10, PT ;  /* 0x000000100a00780c */ /* 0x000fc40003f82270 */
[C---:B------:R-:W-:Y:S01]  /*1580*/  ISETP.EQ.AND P5, PT, R10.reuse, 0x14, PT ;  /* 0x000000140a00780c */ /* 0x040fe20003fa2270 */
[----:B------:R-:W-:Y:S02]  /*1590*/  VIADD R10, R10, 0x4 ;  /* 0x000000040a0a7836 */ /* 0x000fe40000000000 */
[----:B--2---:R-:W-:-:S03]  /*15a0*/  IMAD.WIDE.U32 R2, R2, R11, RZ ;  /* 0x0000000b02027225 */ /* 0x004fc600078e00ff */
[----:B------:R-:W-:-:S04]  /*15b0*/  IADD3 R2, P6, PT, R2, R0, RZ ;  /* 0x0000000002027210 */ /* 0x000fc80007fde0ff */
[----:B------:R-:W-:Y:S01]  /*15c0*/  IADD3.X R0, PT, PT, R3, UR5, RZ, P6, !PT ;  /* 0x0000000503007c10 */ /* 0x000fe2000b7fe4ff */
[--C-:B------:R-:W-:Y:S01]  /*15d0*/  @P0 IMAD.MOV.U32 R7, RZ, RZ, R2.reuse ;  /* 0x000000ffff070224 */ /* 0x100fe200078e0002 */
[-C--:B------:R-:W-:Y:S01]  /*15e0*/  @P1 MOV R20, R2.reuse ;  /* 0x0000000200141202 */ /* 0x080fe20000000f00 */
[--C-:B------:R-:W-:Y:S01]  /*15f0*/  @P2 IMAD.MOV.U32 R19, RZ, RZ, R2.reuse ;  /* 0x000000ffff132224 */ /* 0x100fe200078e0002 */
[-C--:B------:R-:W-:Y:S01]  /*1600*/  @P3 MOV R18, R2.reuse ;  /* 0x0000000200123202 */ /* 0x080fe20000000f00 */
[----:B------:R-:W-:Y:S01]  /*1610*/  @P4 IMAD.MOV.U32 R17, RZ, RZ, R2 ;  /* 0x000000ffff114224 */ /* 0x000fe200078e0002 */
[----:B------:R-:W-:Y:S01]  /*1620*/  @P5 MOV R16, R2 ;  /* 0x0000000200105202 */ /* 0x000fe20000000f00 */
        /* <DEDUP_REMOVED lines=13> */
[----:B------:R-:W-:-:S03]  /*1700*/  ISETP.EQ.AND P5, PT, R9, RZ, PT ;  /* 0x000000ff0900720c */ /* 0x000fc60003fa2270 */
[----:B------:R-:W-:Y:S02]  /*1710*/  @P3 MOV R2, R7 ;  /* 0x0000000700023202 */ /* 0x000fe40000000f00 */
[C---:B------:R-:W-:Y:S01]  /*1720*/  ISETP.EQ.AND P3, PT, R9.reuse, -0x4, PT ;  /* 0xfffffffc0900780c */ /* 0x040fe20003f62270 */
[----:B------:R-:W-:Y:S01]  /*1730*/  @P4 IMAD.MOV.U32 R3, RZ, RZ, R7 ;  /* 0x000000ffff034224 */ /* 0x000fe200078e0007 */
[----:B------:R-:W-:Y:S01]  /*1740*/  @P4 MOV R2, R20 ;  /* 0x0000001400024202 */ /* 0x000fe20000000f00 */
[----:B------:R-:W-:Y:S01]  /*1750*/  @P2 IMAD.MOV.U32 R3, RZ, RZ, R20 ;  /* 0x000000ffff032224 */ /* 0x000fe200078e0014 */
[----:B------:R-:W-:Y:S01]  /*1760*/  ISETP.EQ.AND P4, PT, R9, 0x4, PT ;  /* 0x000000040900780c */ /* 0x000fe20003f82270 */
[----:B------:R-:W-:Y:S01]  /*1770*/  @P1 IMAD.MOV.U32 R3, RZ, RZ, R19 ;  /* 0x000000ffff031224 */ /* 0x000fe200078e0013 */
[----:B------:R-:W-:Y:S01]  /*1780*/  @P2 MOV R2, R19 ;  /* 0x0000001300022202 */ /* 0x000fe20000000f00 */
[----:B------:R-:W-:Y:S01]  /*1790*/  @P0 IMAD.MOV.U32 R3, RZ, RZ, R18 ;  /* 0x000000ffff030224 */ /* 0x000fe200078e0012 */
[----:B------:R-:W-:-:S02]  /*17a0*/  @P1 MOV R2, R18 ;  /* 0x0000001200021202 */ /* 0x000fc40000000f00 */
[----:B------:R-:W-:-:S03]  /*17b0*/  @P0 MOV R2, R17 ;  /* 0x0000001100020202 */ /* 0x000fc60000000f00 */
[----:B------:R-:W-:Y:S01]  /*17c0*/  @P3 MOV R2, R16 ;  /* 0x0000001000023202 */ /* 0x000fe20000000f00 */
[----:B------:R-:W-:Y:S01]  /*17d0*/  @P3 IMAD.MOV.U32 R3, RZ, RZ, R17 ;  /* 0x000000ffff033224 */ /* 0x000fe200078e0011 */
[----:B------:R-:W-:Y:S01]  /*17e0*/  @P5 MOV R2, R0 ;  /* 0x0000000000025202 */ /* 0x000fe20000000f00 */
[----:B------:R-:W-:Y:S02]  /*17f0*/  @P5 IMAD.MOV.U32 R3, RZ, RZ, R16 ;  /* 0x000000ffff035224 */ /* 0x000fe400078e0010 */
[----:B------:R-:W-:Y:S01]  /*1800*/  @P4 IMAD.MOV.U32 R3, RZ, RZ, R0 ;  /* 0x000000ffff034224 */ /* 0x000fe200078e0000 */
[----:B------:R-:W-:Y:S01]  /*1810*/  MOV R10, R2 ;  /* 0x00000002000a7202 */ /* 0x000fe20000000f00 */
[----:B------:R-:W-:Y:S06]  /*1820*/  @!P6 BRA `(.L_x_14) ;  /* 0x000000000028e947 */ /* 0x000fec0003800000 */
[----:B------:R-:W-:Y:S01]  /*1830*/  @P1 IMAD.MOV.U32 R7, RZ, RZ, R20 ;  /* 0x000000ffff071224 */ /* 0x000fe200078e0014 */
[----:B------:R-:W-:Y:S01]  /*1840*/  @P0 MOV R7, R19 ;  /* 0x0000001300070202 */ /* 0x000fe20000000f00 */
[----:B------:R-:W-:Y:S01]  /*1850*/  @P3 IMAD.MOV.U32 R7, RZ, RZ, R18 ;  /* 0x000000ffff073224 */ /* 0x000fe200078e0012 */
[----:B------:R-:W-:Y:S02]  /*1860*/  ISETP.EQ.AND P0, PT, R9, 0x8, PT ;  /* 0x000000080900780c */ /* 0x000fe40003f02270 */
[----:B------:R-:W-:Y:S01]  /*1870*/  @P5 MOV R7, R17 ;  /* 0x0000001100075202 */ /* 0x000fe20000000f00 */
[----:B------:R-:W-:Y:S01]  /*1880*/  @P4 IMAD.MOV.U32 R7, RZ, RZ, R16 ;  /* 0x000000ffff074224 */ /* 0x000fe200078e0010 */
[----:B------:R-:W-:-:S04]  /*1890*/  LOP3.LUT R8, R8, 0x1f, RZ, 0xc0, !PT ;  /* 0x0000001f08087812 */ /* 0x000fc800078ec0ff */
[----:B------:R-:W-:-:S05]  /*18a0*/  SHF.L.W.U32.HI R10, R3, R8, R10 ;  /* 0x00000008030a7219 */ /* 0x000fca0000010e0a */
[----:B------:R-:W-:-:S04]  /*18b0*/  @P0 MOV R7, R0 ;  /* 0x0000000000070202 */ /* 0x000fc80000000f00 */
[----:B------:R-:W-:-:S07]  /*18c0*/  SHF.L.W.U32.HI R3, R7, R8, R3 ;  /* 0x0000000807037219 */ /* 0x000fce0000010e03 */
.L_x_14:
[----:B------:R-:W-:Y:S05]  /*18d0*/  BSYNC.RECONVERGENT B1 ;  /* 0x0000000000017941 */ /* 0x000fea0003800200 */
.L_x_13:
        /* <DEDUP_REMOVED lines=9> */
[----:B------:R-:W0:Y:S01]  /*1970*/  I2F.F64.S64 R2, R8 ;  /* 0x0000000800027312 */ /* 0x000e220000301c00 */
[C---:B------:R-:W-:Y:S02]  /*1980*/  LOP3.LUT R12, R7.reuse, R12, RZ, 0x3c, !PT ;  /* 0x0000000c070c7212 */ /* 0x040fe400078e3cff */
[----:B------:R-:W-:Y:S02]  /*1990*/  LEA.HI R10, R7, R10, RZ, 0x1 ;  /* 0x0000000a070a7211 */ /* 0x000fe400078f08ff */
[----:B------:R-:W-:Y:S02]  /*19a0*/  ISETP.GE.AND P0, PT, R12, RZ, PT ;  /* 0x000000ff0c00720c */ /* 0x000fe40003f06270 */
[----:B------:R-:W-:-:S05]  /*19b0*/  IADD3 R0, PT, PT, -R10, RZ, RZ ;  /* 0x000000ff0a007210 */ /* 0x000fca0007ffe1ff */
[----:B------:R-:W-:Y:S01]  /*19c0*/  @!P1 IMAD.MOV.U32 R10, RZ, RZ, R0 ;  /* 0x000000ffff0a9224 */ /* 0x000fe200078e0000 */
[----:B0-----:R-:W-:-:S10]  /*19d0*/  DMUL R2, R2, UR4 ;  /* 0x0000000402027c28 */ /* 0x001fd40008000000 */
[----:B------:R-:W0:Y:S02]  /*19e0*/  F2F.F32.F64 R2, R2 ;  /* 0x0000000200027310 */ /* 0x000e240000301000 */
[----:B0-----:R-:W-:-:S07]  /*19f0*/  FSEL R11, -R2, R2, !P0 ;  /* 0x00000002020b7208 */ /* 0x001fce0004000100 */
.L_x_11:
[----:B------:R-:W-:Y:S05]  /*1a00*/  BSYNC.RECONVERGENT B0 ;  /* 0x0000000000007941 */ /* 0x000fea0003800200 */
.L_x_10:
[----:B------:R-:W-:Y:S01]  /*1a10*/  MOV R3, 0x3c190000 ;  /* 0x3c19000000037802 */ /* 0x000fe20000000f00 */
[C---:B------:R-:W-:Y:S01]  /*1a20*/  FMUL R0, R11.reuse, R11 ;  /* 0x0000000b0b007220 */ /* 0x040fe20000400000 */
[----:B------:R-:W-:Y:S01]  /*1a30*/  FMUL R7, R6, 0.5 ;  /* 0x3f00000006077820 */ /* 0x000fe20000400000 */
[----:B------:R-:W-:Y:S01]  /*1a40*/  FSETP.NEU.AND P1, PT, |R11|, 0.00049096695147454738617, PT ;  /* 0x3a00b43c0b00780b */ /* 0x000fe20003f2d200 */
[----:B0-----:R-:W-:Y:S02]  /*1a50*/  IMAD.MOV.U32 R9, RZ, RZ, 0x42fc0000 ;  /* 0x42fc0000ff097424 */ /* 0x001fe400078e00ff */
[----:B------:R-:W-:Y:S01]  /*1a60*/  FFMA R3, R0, R3, 0.003265380859375 ;  /* 0x3b56000000037423 */ /* 0x000fe20000000003 */
[----:B------:R-:W-:Y:S01]  /*1a70*/  LOP3.LUT R10, R10, 0x1, RZ, 0xc0, !PT ;  /* 0x000000010a0a7812 */ /* 0x000fe200078ec0ff */
[----:B------:R-:W-:Y:S01]  /*1a80*/  FMUL R2, |R7|, 1.4426950216293334961 ;  /* 0x3fb8aa3b07027820 */ /* 0x000fe20000400200 */
[----:B------:R-:W-:Y:S02]  /*1a90*/  HFMA2 R14, -RZ, RZ, 0.96630859375, -0.0022525787353515625 ;  /* 0x3bbb989dff0e7431 */ /* 0x000fe400000001ff */
[----:B------:R-:W-:Y:S01]  /*1aa0*/  FFMA R3, R0, R3, 0.0242919921875 ;  /* 0x3cc7000000037423 */ /* 0x000fe20000000003 */
[----:B------:R-:W-:Y:S01]  /*1ab0*/  ISETP.NE.U32.AND P2, PT, R10, 0x1, PT ;  /* 0x000000010a00780c */ /* 0x000fe20003f45070 */
[----:B------:R0:W1:Y:S01]  /*1ac0*/  FRND.TRUNC R8, R2 ;  /* 0x0000000200087307 */ /* 0x000062000020d000 */
[----:B------:R-:W-:-:S02]  /*1ad0*/  IMAD.MOV.U32 R15, RZ, RZ, 0x437c0000 ;  /* 0x437c0000ff0f7424 */ /* 0x000fc400078e00ff */
[C---:B------:R-:W-:Y:S01]  /*1ae0*/  FFMA R3, R0.reuse, R3, 0.053466796875 ;  /* 0x3d5b000000037423 */ /* 0x040fe20000000003 */
[----:B------:R-:W-:Y:S01]  /*1af0*/  FMUL R18, |R7|, 2.8853900432586669922 ;  /* 0x4038aa3b07127820 */ /* 0x000fe20000400200 */
[----:B------:R-:W-:Y:S01]  /*1b00*/  IMAD.MOV.U32 R19, RZ, RZ, 0x363d0ada ;  /* 0x363d0adaff137424 */ /* 0x000fe200078e00ff */
[----:B------:R-:W-:Y:S01]  /*1b10*/  BSSY.RECONVERGENT B0, `(.L_x_15) ;  /* 0x0000061000007945 */ /* 0x000fe20003800200 */
[----:B------:R-:W-:-:S04]  /*1b20*/  FFMA R3, R0, R3, 0.13337790966033935547 ;  /* 0x3e08943800037423 */ /* 0x000fc80000000003 */
[C---:B0-----:R-:W-:Y:S01]  /*1b30*/  FFMA R2, R0.reuse, R3, 0.33333230018615722656 ;  /* 0x3eaaaa8800027423 */ /* 0x041fe20000000003 */
[----:B------:R-:W-:-:S04]  /*1b40*/  FMUL R0, R0, R11 ;  /* 0x0000000b00007220 */ /* 0x000fc80000400000 */
[----:B------:R-:W-:Y:S01]  /*1b50*/  @P1 FFMA R11, R2, R0, R11 ;  /* 0x00000000020b1223 */ /* 0x000fe2000000000b */
[----:B-1----:R-:W-:Y:S01]  /*1b60*/  LOP3.LUT R9, R9, 0x80000000, R8, 0xb8, !PT ;  /* 0x8000000009097812 */ /* 0x002fe200078eb808 */
[C---:B------:R-:W-:Y:S01]  /*1b70*/  FFMA.SAT R0, R7.reuse, -R14, 0.5 ;  /* 0x3f00000007007423 */ /* 0x040fe2000000280e */
[----:B------:R-:W-:Y:S02]  /*1b80*/  FSETP.GT.AND P0, PT, |R8|, 126, PT ;  /* 0x42fc00000800780b */ /* 0x000fe40003f04200 */
[----:B------:R-:W-:Y:S01]  /*1b90*/  FSETP.GE.AND P1, PT, |R7|, 1, PT ;  /* 0x3f8000000700780b */ /* 0x000fe20003f26200 */
[----:B------:R-:W0:Y:S01]  /*1ba0*/  @!P2 MUFU.RCP R11, -R11 ;  /* 0x8000000b000ba308 */ /* 0x000e220000001000 */
[----:B------:R-:W-:Y:S01]  /*1bb0*/  FSEL R10, R9, R8, P0 ;  /* 0x00000008090a7208 */ /* 0x000fe20000000000 */
[----:B------:R-:W-:Y:S01]  /*1bc0*/  FFMA.RM R0, R0, R15, 12582913 ;  /* 0x4b40000100007423 */ /* 0x000fe2000000400f */
[----:B------:R-:W-:-:S03]  /*1bd0*/  IMAD.MOV.U32 R9, RZ, RZ, 0x3b2090aa ;  /* 0x3b2090aaff097424 */ /* 0x000fc600078e00ff */
[----:B------:R-:W-:Y:S01]  /*1be0*/  FFMA R3, R10, -0.69314718246459960938, |R7| ;  /* 0xbf3172180a037823 */ /* 0x000fe20000000407 */
[C---:B------:R-:W-:Y:S01]  /*1bf0*/  FADD R2, R0.reuse, -12583039 ;  /* 0xcb40007f00027421 */ /* 0x040fe20000000000 */
[----:B------:R-:W-:Y:S01]  /*1c00*/  SHF.L.U32 R16, R0, 0x17, RZ ;  /* 0x0000001700107819 */ /* 0x000fe200000006ff */
[C---:B------:R-:W-:Y:S01]  /*1c10*/  FMUL R0, R7.reuse, R7 ;  /* 0x0000000707007220 */ /* 0x040fe20000400000 */
[C---:B------:R-:W-:Y:S01]  /*1c20*/  FFMA R3, R10.reuse, 1.9046542121259335545e-09, R3 ;  /* 0x3102e3080a037823 */ /* 0x040fe20000000003 */
[----:B------:R-:W-:Y:S01]  /*1c30*/  FFMA R2, R7, -1.4426950216293334961, -R2 ;  /* 0xbfb8aa3b07027823 */ /* 0x000fe20000000802 */
[----:B------:R-:W-:Y:S02]  /*1c40*/  FADD R10, R10, 12583037 ;  /* 0x4b40007d0a0a7421 */ /* 0x000fe40000000000 */
[----:B------:R-:W-:Y:S01]  /*1c50*/  FMUL R3, R3, 1.4426950216293334961 ;  /* 0x3fb8aa3b03037820 */ /* 0x000fe20000400000 */
[----:B------:R-:W-:Y:S01]  /*1c60*/  FFMA R13, R7, -1.925963033500011079e-08, R2 ;  /* 0xb2a57060070d7823 */ /* 0x000fe20000000002 */
[----:B0-----:R-:W0:Y:S01]  /*1c70*/  MUFU.RCP R8, |R11| ;  /* 0x4000000b00087308 */ /* 0x001e220000001000 */
[----:B------:R-:W-:-:S02]  /*1c80*/  FSETP.GT.AND P0, PT, |R11|, 1, PT ;  /* 0x3f8000000b00780b */ /* 0x000fc40003f04200 */
[----:B------:R-:W-:-:S05]  /*1c90*/  SHF.L.U32 R10, R10, 0x17, RZ ;  /* 0x000000170a0a7819 */ /* 0x000fca00000006ff */
[----:B------:R-:W1:Y:S08]  /*1ca0*/  MUFU.EX2 R3, R3 ;  /* 0x0000000300037308 */ /* 0x000e700000000800 */
[----:B------:R-:W2:Y:S01]  /*1cb0*/  MUFU.EX2 R17, R13 ;  /* 0x0000000d00117308 */ /* 0x000ea20000000800 */
[----:B0-----:R-:W-:-:S05]  /*1cc0*/  FSEL R8, R8, |R11|, P0 ;  /* 0x4000000b08087208 */ /* 0x001fca0000000000 */
[----:B------:R-:W-:Y:S02]  /*1cd0*/  FMUL R2, R8, R8 ;  /* 0x0000000808027220 */ /* 0x000fe40000400000 */
[----:B------:R-:W0:Y:S01]  /*1ce0*/  MUFU.EX2 R13, R18 ;  /* 0x00000012000d7308 */ /* 0x000e220000000800 */
[----:B-1----:R-:W-:Y:S01]  /*1cf0*/  FMUL R10, R10, R3 ;  /* 0x000000030a0a7220 */ /* 0x002fe20000400000 */
[----:B------:R-:W-:Y:S01]  /*1d00*/  FFMA R9, R2, R9, -0.014396979473531246185 ;  /* 0xbc6be14f02097423 */ /* 0x000fe20000000009 */
[----:B------:R-:W-:-:S03]  /*1d10*/  FFMA.SAT R3, R7, R14, 0.5 ;  /* 0x3f00000007037423 */ /* 0x000fc6000000200e */
[C---:B------:R-:W-:Y:S01]  /*1d20*/  FFMA R9, R2.reuse, R9, 0.039849750697612762451 ;  /* 0x3d23397e02097423 */ /* 0x040fe20000000009 */
[----:B------:R-:W-:Y:S01]  /*1d30*/  FFMA.RM R3, R3, R15, 12582913 ;  /* 0x4b40000103037423 */ /* 0x000fe2000000400f */
[----:B------:R-:W1:Y:S02]  /*1d40*/  MUFU.RCP R12, R10 ;  /* 0x0000000a000c7308 */ /* 0x000e640000001000 */
[----:B------:R-:W-:Y:S01]  /*1d50*/  FFMA R15, R2, R9, -0.072529748082160949707 ;  /* 0xbd948a7a020f7423 */ /* 0x000fe20000000009 */
[----:B--2---:R-:W-:Y:S01]  /*1d60*/  FMUL R9, R16, R17 ;  /* 0x0000001110097220 */ /* 0x004fe20000400000 */
[----:B------:R-:W-:Y:S01]  /*1d70*/  FFMA R17, R0, R19, 0.00019836159481201320887 ;  /* 0x394fff4900117423 */ /* 0x000fe20000000013 */
[C---:B------:R-:W-:Y:S01]  /*1d80*/  FADD R14, R3.reuse, -12583039 ;  /* 0xcb40007f030e7421 */ /* 0x040fe20000000000 */
[----:B------:R-:W-:Y:S01]  /*1d90*/  FFMA R15, R2, R15, 0.10518480092287063599 ;  /* 0x3dd76b21020f7423 */ /* 0x000fe2000000000f */
[----:B------:R-:W-:Y:S02]  /*1da0*/  IMAD.SHL.U32 R16, R3, 0x800000, RZ ;  /* 0x0080000003107824 */ /* 0x000fe400078e00ff */
[----:B------:R-:W-:Y:S01]  /*1db0*/  FFMA R19, R0, R17, 0.0083333496004343032837 ;  /* 0x3c08889a00137423 */ /* 0x000fe20000000011 */
[----:B0-----:R-:W-:Y:S01]  /*1dc0*/  FADD R18, R13, 1 ;  /* 0x3f8000000d127421 */ /* 0x001fe20000000000 */
[----:B------:R-:W-:Y:S01]  /*1dd0*/  FFMA R15, R2, R15, -0.14171802997589111328 ;  /* 0xbe111e88020f7423 */ /* 0x000fe2000000000f */
[----:B------:R-:W-:Y:S01]  /*1de0*/  FFMA R14, R7, 1.4426950216293334961, -R14 ;  /* 0x3fb8aa3b070e7823 */ /* 0x000fe2000000080e */
[----:B------:R-:W-:-:S02]  /*1df0*/  FFMA R19, R0, R19, 0.16666667163372039795 ;  /* 0x3e2aaaab00137423 */ /* 0x000fc40000000013 */
[----:B------:R-:W-:Y:S01]  /*1e00*/  FFMA R15, R2, R15, 0.19988775253295898438 ;  /* 0x3e4caf60020f7423 */ /* 0x000fe2000000000f */
[----:B------:R-:W-:Y:S01]  /*1e10*/  FFMA R14, R7, 1.925963033500011079e-08, R14 ;  /* 0x32a57060070e7823 */ /* 0x000fe2000000000e */
[----:B-1----:R-:W-:Y:S02]  /*1e20*/  FMUL.FTZ R17, R12, -0.125 ;  /* 0xbe0000000c117820 */ /* 0x002fe40000410000 */
[----:B------:R-:W-:Y:S01]  /*1e30*/  FFMA R15, R2, R15, -0.33332940936088562012 ;  /* 0xbeaaaa27020f7423 */ /* 0x000fe2000000000f */
[----:B------:R-:W-:Y:S01]  /*1e40*/  FMUL.FTZ R21, R12, 0.125 ;  /* 0x3e0000000c157820 */ /* 0x000fe20000410000 */
[----:B------:R-:W-:Y:S02]  /*1e50*/  FFMA R12, R10, 2, R17 ;  /* 0x400000000a0c7823 */ /* 0x000fe40000000011 */
[----:B------:R-:W-:Y:S01]  /*1e60*/  FMUL R15, R2, R15 ;  /* 0x0000000f020f7220 */ /* 0x000fe20000400000 */
[----:B------:R-:W-:Y:S01]  /*1e70*/  MOV R17, 0x3f6ee581 ;  /* 0x3f6ee58100117802 */ /* 0x000fe20000000f00 */
[----:B------:R-:W-:Y:S01]  /*1e80*/  FFMA R13, R10, 2, R21 ;  /* 0x400000000a0d7823 */ /* 0x000fe20000000015 */
[----:B------:R-:W0:Y:S01]  /*1e90*/  MUFU.EX2 R14, R14 ;  /* 0x0000000e000e7308 */ /* 0x000e220000000800 */
[----:B------:R-:W-:Y:S01]  /*1ea0*/  FFMA R8, R8, R15, R8 ;  /* 0x0000000f08087223 */ /* 0x000fe20000000008 */
[----:B------:R-:W-:Y:S01]  /*1eb0*/  HFMA2 R15, -RZ, RZ, 1.875, 0 ;  /* 0x3f800000ff0f7431 */ /* 0x000fe200000001ff */
[--C-:B------:R-:W-:Y:S01]  /*1ec0*/  LOP3.LUT R2, R12, 0x80000000, R7.reuse, 0xb8, !PT ;  /* 0x800000000c027812 */ /* 0x100fe200078eb807 */
[----:B------:R-:W-:Y:S01]  /*1ed0*/  FMUL R12, R0, R19 ;  /* 0x00000013000c7220 */ /* 0x000fe20000400000 */
[----:B------:R-:W-:Y:S01]  /*1ee0*/  @P0 FFMA R8, R17, 1.6832555532455444336, -R8 ;  /* 0x3fd774eb11080823 */ /* 0x000fe20000000808 */
[----:B------:R-:W-:Y:S01]  /*1ef0*/  FSETP.NAN.AND P0, PT, |R11|, |R11|, PT ;  /* 0x4000000b0b00720b */ /* 0x000fe20003f08200 */
[----:B------:R-:W-:Y:S01]  /*1f00*/  IMAD.MOV.U32 R17, RZ, RZ, 0x3c80f082 ;  /* 0x3c80f082ff117424 */ /* 0x000fe200078e00ff */
[----:B------:R-:W1:Y:S01]  /*1f10*/  MUFU.RCP R10, R18 ;  /* 0x00000012000a7308 */ /* 0x000e620000001000 */
[----:B------:R-:W-:Y:S01]  /*1f20*/  @!P1 FFMA R2, R7, R12, R7 ;  /* 0x0000000c07029223 */ /* 0x000fe20000000007 */
[----:B------:R-:W-:-:S02]  /*1f30*/  LOP3.LUT R11, R8, 0x80000000, R11, 0xb8, !PT ;  /* 0x80000000080b7812 */ /* 0x000fc400078eb80b */
[----:B------:R-:W-:Y:S01]  /*1f40*/  FSETP.GE.AND P1, PT, |R7|, 0.60000002384185791016, PT ;  /* 0x3f19999a0700780b */ /* 0x000fe20003f26200 */
[----:B------:R-:W-:Y:S01]  /*1f50*/  FMUL R12, R2, R2 ;  /* 0x00000002020c7220 */ /* 0x000fe20000400000 */
[----:B------:R-:W-:Y:S02]  /*1f60*/  FSEL R11, R11, R8, !P0 ;  /* 0x000000080b0b7208 */ /* 0x000fe40004000000 */
[----:B------:R-:W2:Y:S01]  /*1f70*/  MUFU.RCP R20, R13 ;  /* 0x0000000d00147308 */ /* 0x000ea20000001000 */
[----:B------:R-:W-:Y:S01]  /*1f80*/  FSETP.GE.AND P0, PT, |R7|, 9.010913848876953125, PT ;  /* 0x41102cb40700780b */ /* 0x000fe20003f06200 */
[----:B0-----:R-:W-:Y:S01]  /*1f90*/  FFMA R9, R16, R14, -R9 ;  /* 0x0000000e10097223 */ /* 0x001fe20000000809 */
[----:B------:R-:W-:Y:S01]  /*1fa0*/  STG.E desc[UR6][R4.64+0x8], R11 ;  /* 0x0000080b04007986 */ /* 0x000fe2000c101906 */
[----:B------:R-:W-:Y:S02]  /*1fb0*/  FFMA R3, R13, R13, -R12 ;  /* 0x0000000d0d037223 */ /* 0x000fe4000000080c */
[----:B------:R-:W-:Y:S01]  /*1fc0*/  FFMA R9, R9, -0.5, R2 ;  /* 0xbf00000009097823 */ /* 0x000fe20000000002 */
[----:B-1----:R-:W-:Y:S01]  /*1fd0*/  FFMA R10, R10, -2, R15 ;  /* 0xc00000000a0a7823 */ /* 0x002fe2000000000f */
[----:B------:R-:W-:Y:S01]  /*1fe0*/  FFMA R15, R0, R17, -0.052303962409496307373 ;  /* 0xbd563cae000f7423 */ /* 0x000fe20000000011 */
[----:B------:R0:W-:Y:S03]  /*1ff0*/  STG.E desc[UR6][R4.64+0x10], R3 ;  /* 0x0000100304007986 */ /* 0x0001e6000c101906 */
[----:B------:R-:W-:Y:S01]  /*2000*/  FSEL R10, R10, 1, !P0 ;  /* 0x3f8000000a0a7808 */ /* 0x000fe20004000000 */
[----:B------:R-:W1:Y:S01]  /*2010*/  FCHK P0, R2, R13 ;  /* 0x0000000d02007302 */ /* 0x000e620000000000 */
[----:B------:R-:W-:Y:S01]  /*2020*/  FFMA R15, R0, R15, 0.1331529766321182251 ;  /* 0x3e085941000f7423 */ /* 0x000fe2000000000f */
[----:B--2---:R-:W-:Y:S01]  /*2030*/  FFMA R17, -R13, R20, 1 ;  /* 0x3f8000000d117423 */ /* 0x004fe20000000114 */
[----:B------:R2:W-:Y:S01]  /*2040*/  STG.E desc[UR6][R4.64+0xc], R9 ;  /* 0x00000c0904007986 */ /* 0x0005e2000c101906 */
[----:B------:R-:W-:Y:S01]  /*2050*/  LOP3.LUT R8, R10, 0x80000000, R7, 0xb8, !PT ;  /* 0x800000000a087812 */ /* 0x000fe200078eb807 */
[----:B------:R-:W-:Y:S01]  /*2060*/  FFMA R15, R0, R15, -0.33332768082618713379 ;  /* 0xbeaaa9ed000f7423 */ /* 0x000fe2000000000f */
[----:B------:R-:W-:-:S03]  /*2070*/  FFMA R17, R20, R17, R20 ;  /* 0x0000001114117223 */ /* 0x000fc60000000014 */
[----:B------:R-:W-:Y:S01]  /*2080*/  FFMA R0, R0, R15, RZ ;  /* 0x0000000f00007223 */ /* 0x000fe200000000ff */
[----:B------:R-:W-:-:S03]  /*2090*/  FFMA R12, R2, R17, RZ ;  /* 0x00000011020c7223 */ /* 0x000fc600000000ff */
[----:B------:R-:W-:Y:S01]  /*20a0*/  @!P1 FFMA R8, R7, R0, R7 ;  /* 0x0000000007089223 */ /* 0x000fe20000000007 */
[----:B0-----:R-:W-:Y:S01]  /*20b0*/  FFMA R3, -R13, R12, R2 ;  /* 0x0000000c0d037223 */ /* 0x001fe20000000102 */
[----:B--2---:R-:W-:-:S03]  /*20c0*/  FADD R9, |R6|, -RZ ;  /* 0x800000ff06097221 */ /* 0x004fc60000000200 */
[----:B------:R-:W-:Y:S01]  /*20d0*/  FFMA R17, R17, R3, R12 ;  /* 0x0000000311117223 */ /* 0x000fe2000000000c */
[----:B-1----:R-:W-:Y:S06]  /*20e0*/  @!P0 BRA `(.L_x_16) ;  /* 0x00000000000c8947 */ /* 0x002fec0003800000 */
[----:B------:R-:W-:-:S07]  /*20f0*/  MOV R10, 0x2110 ;  /* 0x00002110000a7802 */ /* 0x000fce0000000f00 */
[----:B------:R-:W-:Y:S05]  /*2100*/  CALL.REL.NOINC `($__internal_1_$__cuda_sm3x_div_rn_noftz_f32_slowpath) ;  /* 0x0000000c00287944 */ /* 0x000fea0003c00000 */
[----:B------:R-:W-:-:S07]  /*2110*/  MOV R17, R0 ;  /* 0x0000000000117202 */ /* 0x000fce0000000f00 */
.L_x_16:
[----:B------:R-:W-:Y:S05]  /*2120*/  BSYNC.RECONVERGENT B0 ;  /* 0x0000000000007941 */ /* 0x000fea0003800200 */
.L_x_15:
[----:B------:R-:W-:Y:S01]  /*2130*/  FMUL R3, R6, R6 ;  /* 0x0000000606037220 */ /* 0x000fe20000400000 */
[----:B------:R-:W-:Y:S01]  /*2140*/  FADD R17, R8, -R17 ;  /* 0x8000001108117221 */ /* 0x000fe20000000000 */
[----:B------:R-:W-:Y:S02]  /*2150*/  BSSY.RECONVERGENT B0, `(.L_x_17) ;  /* 0x000002a000007945 */ /* 0x000fe40003800200 */
[----:B------:R-:W-:Y:S02]  /*2160*/  FMUL R0, R6, R3 ;  /* 0x0000000306007220 */ /* 0x000fe40000400000 */
[----:B------:R0:W-:Y:S02]  /*2170*/  STG.E desc[UR6][R4.64+0x14], R17 ;  /* 0x0000141104007986 */ /* 0x0001e4000c101906 */
[C---:B------:R-:W-:Y:S01]  /*2180*/  FMUL R11, |R0|.reuse, 16777216 ;  /* 0x4b800000000b7820 */ /* 0x040fe20000400200 */
[C---:B------:R-:W-:Y:S01]  /*2190*/  FSETP.GEU.AND P0, PT, |R0|.reuse, 1.175494350822287508e-38, PT ;  /* 0x008000000000780b */ /* 0x040fe20003f0e200 */
[----:B------:R-:W-:-:S03]  /*21a0*/  FADD R15, R0, R0 ;  /* 0x00000000000f7221 */ /* 0x000fc60000000000 */
[-C--:B------:R-:W-:Y:S02]  /*21b0*/  FSEL R11, R11, |R0|.reuse, !P0 ;  /* 0x400000000b0b7208 */ /* 0x080fe40004000000 */
[----:B------:R-:W-:Y:S02]  /*21c0*/  FSETP.NEU.AND P1, PT, R15, R0, PT ;  /* 0x000000000f00720b */ /* 0x000fe40003f2d000 */
[----:B------:R-:W1:Y:S05]  /*21d0*/  MUFU.LG2 R2, R11 ;  /* 0x0000000b00027308 */ /* 0x000e6a0000000c00 */
[----:B-1----:R-:W-:Y:S01]  /*21e0*/  @!P0 FADD R2, R2, -24 ;  /* 0xc1c0000002028421 */ /* 0x002fe20000000000 */
[----:B------:R-:W-:-:S03]  /*21f0*/  FSETP.GEU.AND P0, PT, R0, RZ, PT ;  /* 0x000000ff0000720b */ /* 0x000fc60003f0e000 */
[----:B------:R-:W-:Y:S01]  /*2200*/  FMUL R12, R2, -0.6666666865348815918 ;  /* 0xbf2aaaab020c7820 */ /* 0x000fe20000400000 */
[----:B------:R-:W-:-:S03]  /*2210*/  FADD R2, R7, 1 ;  /* 0x3f80000007027421 */ /* 0x000fc60000000000 */
[----:B------:R1:W2:Y:S01]  /*2220*/  MUFU.EX2 R13, R12 ;  /* 0x0000000c000d7308 */ /* 0x0002a20000000800 */
[----:B------:R-:W-:-:S05]  /*2230*/  FADD R16, |R2|, -RZ ;  /* 0x800000ff02107221 */ /* 0x000fca0000000200 */
[CC--:B------:R-:W-:Y:S02]  /*2240*/  VIMNMX R10, PT, PT, R16.reuse, R9.reuse, !PT ;  /* 0x00000009100a7248 */ /* 0x0c0fe40007fe0100 */
[----:B------:R-:W-:Y:S02]  /*2250*/  VIMNMX R9, PT, PT, R16, R9, PT ;  /* 0x0000000910097248 */ /* 0x000fe40003fe0100 */
[----:B------:R-:W-:-:S04]  /*2260*/  LOP3.LUT R11, R10, 0xfe000000, RZ, 0xc0, !PT ;  /* 0xfe0000000a0b7812 */ /* 0x000fc800078ec0ff */
[----:B-1----:R-:W-:Y:S01]  /*2270*/  LOP3.LUT R12, R11, 0x7e800000, RZ, 0x3c, !PT ;  /* 0x7e8000000b0c7812 */ /* 0x002fe200078e3cff */
[----:B--2---:R-:W-:-:S04]  /*2280*/  FMUL R14, |R0|, R13 ;  /* 0x0000000d000e7220 */ /* 0x004fc80000400200 */
[-C--:B------:R-:W-:Y:S01]  /*2290*/  FMUL R0, R9, R12.reuse ;  /* 0x0000000c09007220 */ /* 0x080fe20000400000 */
[----:B------:R-:W-:Y:S01]  /*22a0*/  FMUL R12, R10, R12 ;  /* 0x0000000c0a0c7220 */ /* 0x000fe20000400000 */
[----:B------:R-:W-:-:S04]  /*22b0*/  FMUL R13, R13, -R14 ;  /* 0x8000000e0d0d7220 */ /* 0x000fc80000400000 */
[----:B------:R-:W-:-:S04]  /*22c0*/  FFMA R13, R14, R13, 1 ;  /* 0x3f8000000e0d7423 */ /* 0x000fc8000000000d */
[----:B------:R-:W-:-:S04]  /*22d0*/  FMUL R13, R13, 0.3333333432674407959 ;  /* 0x3eaaaaab0d0d7820 */ /* 0x000fc80000400000 */
[----:B------:R-:W-:-:S05]  /*22e0*/  FFMA R13, R14, R13, R14 ;  /* 0x0000000d0e0d7223 */ /* 0x000fca000000000e */
[----:B------:R-:W-:Y:S01]  /*22f0*/  @P1 FSEL R15, -R13, R13, !P0 ;  /* 0x0000000d0d0f1208 */ /* 0x000fe20004000100 */
[----:B------:R-:W-:-:S04]  /*2300*/  FMUL R13, R0, R0 ;  /* 0x00000000000d7220 */ /* 0x000fc80000400000 */
[----:B------:R-:W-:Y:S01]  /*2310*/  FFMA R0, R12, R12, R13 ;  /* 0x0000000c0c007223 */ /* 0x000fe2000000000d */
[----:B------:R0:W-:Y:S03]  /*2320*/  STG.E desc[UR6][R4.64+0x18], R15 ;  /* 0x0000180f04007986 */ /* 0x0001e6000c101906 */
[----:B------:R-:W-:Y:S01]  /*2330*/  VIADD R8, R0, 0xf3000000 ;  /* 0xf300000000087836 */ /* 0x000fe20000000000 */
[----:B------:R0:W1:Y:S04]  /*2340*/  MUFU.RSQ R13, R0 ;  /* 0x00000000000d7308 */ /* 0x0000680000001400 */
[----:B------:R-:W-:-:S13]  /*2350*/  ISETP.GT.U32.AND P0, PT, R8, 0x727fffff, PT ;  /* 0x727fffff0800780c */ /* 0x000fda0003f04070 */
[----:B01----:R-:W-:Y:S05]  /*2360*/  @!P0 BRA `(.L_x_18) ;  /* 0x0000000000108947 */ /* 0x003fea0003800000 */
[----:B------:R-:W-:-:S07]  /*2370*/  MOV R16, 0x2390 ;  /* 0x0000239000107802 */ /* 0x000fce0000000f00 */
[----:B------:R-:W-:Y:S05]  /*2380*/  CALL.REL.NOINC `($__internal_0_$__cuda_sm20_sqrt_rn_f32_slowpath) ;  /* 0x0000000800307944 */ /* 0x000fea0003c00000 */
[----:B------:R-:W-:Y:S01]  /*2390*/  MOV R0, R8 ;  /* 0x0000000800007202 */ /* 0x000fe20000000f00 */
[----:B------:R-:W-:Y:S06]  /*23a0*/  BRA `(.L_x_19) ;  /* 0x0000000000107947 */ /* 0x000fec0003800000 */
.L_x_18:
[----:B------:R-:W-:Y:S01]  /*23b0*/  FMUL.FTZ R15, R0, R13 ;  /* 0x0000000d000f7220 */ /* 0x000fe20000410000 */
[----:B------:R-:W-:-:S03]  /*23c0*/  FMUL.FTZ R13, R13, 0.5 ;  /* 0x3f0000000d0d7820 */ /* 0x000fc60000410000 */
[----:B------:R-:W-:-:S04]  /*23d0*/  FFMA R0, -R15, R15, R0 ;  /* 0x0000000f0f007223 */ /* 0x000fc80000000100 */
[----:B------:R-:W-:-:S07]  /*23e0*/  FFMA R0, R0, R13, R15 ;  /* 0x0000000d00007223 */ /* 0x000fce000000000f */
.L_x_19:
[----:B------:R-:W-:Y:S05]  /*23f0*/  BSYNC.RECONVERGENT B0 ;  /* 0x0000000000007941 */ /* 0x000fea0003800200 */
.L_x_17:
[----:B------:R-:W-:Y:S01]  /*2400*/  FFMA R2, R2, R2, R3 ;  /* 0x0000000202027223 */ /* 0x000fe20000000003 */
[----:B------:R-:W-:Y:S01]  /*2410*/  FSETP.NEU.AND P0, PT, R9, RZ, PT ;  /* 0x000000ff0900720b */ /* 0x000fe20003f0d000 */
[----:B------:R-:W-:Y:S01]  /*2420*/  BSSY.RECONVERGENT B0, `(.L_x_20) ;  /* 0x0000012000007945 */ /* 0x000fe20003800200 */
[----:B------:R-:W-:Y:S01]  /*2430*/  LOP3.LUT R11, R11, 0x800000, RZ, 0xfc, !PT ;  /* 0x008000000b0b7812 */ /* 0x000fe200078efcff */
[----:B------:R-:W-:Y:S01]  /*2440*/  VIADD R8, R2, 0xf3000000 ;  /* 0xf300000002087836 */ /* 0x000fe20000000000 */
[----:B------:R0:W1:Y:S01]  /*2450*/  MUFU.RSQ R3, R2 ;  /* 0x0000000200037308 */ /* 0x0000620000001400 */
[----:B------:R-:W-:-:S03]  /*2460*/  FSETP.NEU.AND P1, PT, R9, +INF , PT ;  /* 0x7f8000000900780b */ /* 0x000fc60003f2d000 */
[----:B------:R-:W-:-:S05]  /*2470*/  ISETP.GT.U32.AND P2, PT, R8, 0x727fffff, PT ;  /* 0x727fffff0800780c */ /* 0x000fca0003f44070 */
[----:B------:R-:W-:-:S05]  /*2480*/  @P0 FMUL R10, R11, R0 ;  /* 0x000000000b0a0220 */ /* 0x000fca0000400000 */
[----:B------:R-:W-:-:S03]  /*2490*/  FSEL R10, R10, +INF , P1 ;  /* 0x7f8000000a0a7808 */ /* 0x000fc60000800000 */
[----:B01----:R-:W-:Y:S05]  /*24a0*/  @!P2 BRA `(.L_x_21) ;  /* 0x000000000014a947 */ /* 0x003fea0003800000 */
[----:B------:R-:W-:Y:S02]  /*24b0*/  MOV R0, R2 ;  /* 0x0000000200007202 */ /* 0x000fe40000000f00 */
[----:B------:R-:W-:-:S07]  /*24c0*/  MOV R16, 0x24e0 ;  /* 0x000024e000107802 */ /* 0x000fce0000000f00 */
[----:B------:R-:W-:Y:S05]  /*24d0*/  CALL.REL.NOINC `($__internal_0_$__cuda_sm20_sqrt_rn_f32_slowpath) ;  /* 0x0000000400dc7944 */ /* 0x000fea0003c00000 */
[----:B------:R-:W-:Y:S01]  /*24e0*/  IMAD.MOV.U32 R3, RZ, RZ, R8 ;  /* 0x000000ffff037224 */ /* 0x000fe200078e0008 */
[----:B------:R-:W-:Y:S06]  /*24f0*/  BRA `(.L_x_22) ;  /* 0x0000000000107947 */ /* 0x000fec0003800000 */
.L_x_21:
[----:B------:R-:W-:Y:S01]  /*2500*/  FMUL.FTZ R9, R2, R3 ;  /* 0x0000000302097220 */ /* 0x000fe20000410000 */
[----:B------:R-:W-:-:S03]  /*2510*/  FMUL.FTZ R3, R3, 0.5 ;  /* 0x3f00000003037820 */ /* 0x000fc60000410000 */
[----:B------:R-:W-:-:S04]  /*2520*/  FFMA R2, -R9, R9, R2 ;  /* 0x0000000909027223 */ /* 0x000fc80000000102 */
[----:B------:R-:W-:-:S07]  /*2530*/  FFMA R3, R2, R3, R9 ;  /* 0x0000000302037223 */ /* 0x000fce0000000009 */
.L_x_22:
[----:B------:R-:W-:Y:S05]  /*2540*/  BSYNC.RECONVERGENT B0 ;  /* 0x0000000000007941 */ /* 0x000fea0003800200 */
.L_x_20:
[----:B------:R-:W-:Y:S01]  /*2550*/  FADD R7, R7, 2 ;  /* 0x4000000007077421 */ /* 0x000fe20000000000 */
[----:B------:R-:W-:Y:S01]  /*2560*/  HFMA2 R9, -RZ, RZ, 1.6494140625, -0.002735137939453125 ;  /* 0x3e99999aff097431 */ /* 0x000fe200000001ff */
[----:B------:R-:W-:Y:S01]  /*2570*/  BSSY.RECONVERGENT B0, `(.L_x_23) ;  /* 0x000002d000007945 */ /* 0x000fe20003800200 */
[----:B------:R-:W-:Y:S02]  /*2580*/  IMAD.MOV.U32 R8, RZ, RZ, 0x3f800000 ;  /* 0x3f800000ff087424 */ /* 0x000fe400078e00ff */
[----:B------:R-:W-:Y:S01]  /*2590*/  FSETP.GEU.AND P0, PT, R7, -126, PT ;  /* 0xc2fc00000700780b */ /* 0x000fe20003f0e000 */
[----:B------:R-:W-:-:S12]  /*25a0*/  FFMA R2, |R6|, R9, 0.10000000149011611938 ;  /* 0x3dcccccd06027423 */ /* 0x000fd80000000209 */
[----:B------:R-:W-:-:S04]  /*25b0*/  @!P0 FMUL R7, R7, 0.5 ;  /* 0x3f00000007078820 */ /* 0x000fc80000400000 */
[----:B------:R-:W0:Y:S02]  /*25c0*/  MUFU.EX2 R0, R7 ;  /* 0x0000000700007308 */ /* 0x000e240000000800 */
[----:B0-----:R-:W-:Y:S01]  /*25d0*/  @!P0 FMUL R0, R0, R0 ;  /* 0x0000000000008220 */ /* 0x001fe20000400000 */
[----:B------:R-:W-:-:S04]  /*25e0*/  FSETP.NEU.AND P0, PT, R2, RZ, PT ;  /* 0x000000ff0200720b */ /* 0x000fc80003f0d000 */
[----:B------:R-:W-:-:S09]  /*25f0*/  FSETP.GEU.AND P2, PT, R0, 1.175494350822287508e-38, PT ;  /* 0x008000000000780b */ /* 0x000fd20003f4e000 */
[----:B------:R-:W-:Y:S05]  /*2600*/  @!P0 BRA `(.L_x_24) ;  /* 0x00000000008c8947 */ /* 0x000fea0003800000 */
[----:B------:R-:W-:Y:S01]  /*2610*/  MOV R8, 0x30e38e39 ;  /* 0x30e38e3900087802 */ /* 0x000fe20000000f00 */
[----:B------:R-:W-:Y:S01]  /*2620*/  IMAD.MOV.U32 R7, RZ, RZ, 0x3fb8aa3b ;  /* 0x3fb8aa3bff077424 */ /* 0x000fe200078e00ff */
[----:B------:R-:W-:Y:S01]  /*2630*/  MOV R12, 0x3e638e39 ;  /* 0x3e638e39000c7802 */ /* 0x000fe20000000f00 */
[----:B------:R-:W-:Y:S01]  /*2640*/  IMAD.MOV.U32 R14, RZ, RZ, 0x391fcb8e ;  /* 0x391fcb8eff0e7424 */ /* 0x000fe200078e00ff */
[----:B------:R-:W-:Y:S01]  /*2650*/  FSETP.NAN.AND P3, PT, |R2|, |R2|, PT ;  /* 0x400000020200720b */ /* 0x000fe20003f68200 */
[----:B------:R-:W-:-:S04]  /*2660*/  FFMA R7, -R8, R7, 5.5370556140132975997e-08 ;  /* 0x336dd09208077423 */ /* 0x000fc80000000107 */
[----:B------:R-:W-:-:S04]  /*2670*/  FFMA R7, R12, 1.9251366722983220825e-08, R7 ;  /* 0x32a55e340c077823 */ /* 0x000fc80000000007 */
[----:B------:R-:W-:-:S04]  /*2680*/  FFMA R7, -R8, 0.017944158986210823059, R7 ;  /* 0x3c92ffa108077823 */ /* 0x000fc80000000107 */
[----:B------:R-:W-:-:S04]  /*2690*/  FFMA R7, R12, 0.0059813861735165119171, R7 ;  /* 0x3bc3ff810c077823 */ /* 0x000fc80000000007 */
[----:B------:R-:W-:-:S04]  /*26a0*/  FADD R9, R7, 3.3205988407135009766 ;  /* 0x405484b107097421 */ /* 0x000fc80000000000 */
[----:B------:R-:W-:Y:S01]  /*26b0*/  FMUL R11, R2, R9 ;  /* 0x00000009020b7220 */ /* 0x000fe20000400000 */
[----:B------:R-:W-:-:S03]  /*26c0*/  FADD R12, R9, -3.3205988407135009766 ;  /* 0xc05484b1090c7421 */ /* 0x000fc60000000000 */
[----:B------:R-:W0:Y:S01]  /*26d0*/  FRND R8, R11 ;  /* 0x0000000b00087307 */ /* 0x000e220000201000 */
[----:B------:R-:W-:Y:S01]  /*26e0*/  FADD R12, R7, -R12 ;  /* 0x8000000c070c7221 */ /* 0x000fe20000000000 */
[----:B------:R-:W-:Y:S01]  /*26f0*/  FFMA R9, R2, R9, -R11 ;  /* 0x0000000902097223 */ /* 0x000fe2000000080b */
[----:B------:R-:W-:-:S03]  /*2700*/  FSETP.GT.AND P1, PT, |R11|, 152, PT ;  /* 0x431800000b00780b */ /* 0x000fc60003f24200 */
[----:B------:R-:W-:Y:S02]  /*2710*/  FFMA R12, R2, R12, R9 ;  /* 0x0000000c020c7223 */ /* 0x000fe40000000009 */
[----:B------:R-:W1:Y:S01]  /*2720*/  F2I.NTZ R9, R11 ;  /* 0x0000000b00097305 */ /* 0x000e620000203100 */
[----:B0-----:R-:W-:Y:S01]  /*2730*/  FADD R7, R11, -R8 ;  /* 0x800000080b077221 */ /* 0x001fe20000000000 */
[----:B------:R-:W-:-:S03]  /*2740*/  FSETP.GT.AND P0, PT, R8, RZ, PT ;  /* 0x000000ff0800720b */ /* 0x000fc60003f04000 */
[----:B------:R-:W-:Y:S01]  /*2750*/  FADD R7, R7, R12 ;  /* 0x0000000c07077221 */ /* 0x000fe20000000000 */
[----:B------:R-:W-:Y:S02]  /*2760*/  SEL R8, RZ, 0x83000000, P0 ;  /* 0x83000000ff087807 */ /* 0x000fe40000000000 */
[----:B------:R-:W-:Y:S01]  /*2770*/  FSETP.GEU.AND P0, PT, R11, RZ, PT ;  /* 0x000000ff0b00720b */ /* 0x000fe20003f0e000 */
[----:B------:R-:W-:Y:S02]  /*2780*/  FFMA R12, R7, R14, 0.0013391353422775864601 ;  /* 0x3aaf85ed070c7423 */ /* 0x000fe4000000000e */
[----:B-1----:R-:W-:Y:S02]  /*2790*/  IMAD R9, R9, 0x800000, -R8 ;  /* 0x0080000009097824 */ /* 0x002fe400078e0a08 */
[----:B------:R-:W-:-:S04]  /*27a0*/  FFMA R12, R7, R12, 0.0096188392490148544312 ;  /* 0x3c1d9856070c7423 */ /* 0x000fc8000000000c */
[----:B------:R-:W-:-:S04]  /*27b0*/  FFMA R12, R7, R12, 0.055503588169813156128 ;  /* 0x3d6357bb070c7423 */ /* 0x000fc8000000000c */
[----:B------:R-:W-:-:S04]  /*27c0*/  FFMA R12, R7, R12, 0.24022644758224487305 ;  /* 0x3e75fdec070c7423 */ /* 0x000fc8000000000c */
[C---:B------:R-:W-:Y:S01]  /*27d0*/  FFMA R14, R7.reuse, R12, 0.69314718246459960938 ;  /* 0x3f317218070e7423 */ /* 0x040fe2000000000c */
[----:B------:R-:W-:Y:S02]  /*27e0*/  IADD3 R12, PT, PT, R8, 0x7f000000, RZ ;  /* 0x7f000000080c7810 */ /* 0x000fe40007ffe0ff */
[----:B------:R-:W-:Y:S01]  /*27f0*/  FSEL R8, RZ, +INF , !P0 ;  /* 0x7f800000ff087808 */ /* 0x000fe20004000000 */
[----:B------:R-:W-:-:S04]  /*2800*/  FFMA R7, R7, R14, 1 ;  /* 0x3f80000007077423 */ /* 0x000fc8000000000e */
[----:B------:R-:W-:-:S04]  /*2810*/  FMUL R12, R12, R7 ;  /* 0x000000070c0c7220 */ /* 0x000fc80000400000 */
[----:B------:R-:W-:Y:S01]  /*2820*/  @!P1 FMUL R8, R9, R12 ;  /* 0x0000000c09089220 */ /* 0x000fe20000400000 */
[----:B------:R-:W-:-:S07]  /*2830*/  @P3 FADD R8, R2, 10 ;  /* 0x4120000002083421 */ /* 0x000fce0000000000 */
.L_x_24:
[----:B------:R-:W-:Y:S05]  /*2840*/  BSYNC.RECONVERGENT B0 ;  /* 0x0000000000007941 */ /* 0x000fea0003800200 */
.L_x_23:
[----:B------:R-:W-:Y:S01]  /*2850*/  MOV R2, R8 ;  /* 0x0000000800027202 */ /* 0x000fe20000000f00 */
[----:B------:R-:W-:Y:S01]  /*2860*/  @!P2 FMUL R0, R0, 8388608 ;  /* 0x4b0000000000a820 */ /* 0x000fe20000400000 */
[----:B------:R-:W-:Y:S01]  /*2870*/  HFMA2 R12, -RZ, RZ, 1.443359375, -0.2030029296875 ;  /* 0x3dc6b27fff0c7431 */ /* 0x000fe200000001ff */
[----:B------:R-:W-:Y:S01]  /*2880*/  MOV R13, 0x3e055027 ;  /* 0x3e055027000d7802 */ /* 0x000fe20000000f00 */
[----:B------:R-:W-:Y:S01]  /*2890*/  FMUL R6, R6, 3.7000000476837158203 ;  /* 0x406ccccd06067820 */ /* 0x000fe20000400000 */
[----:B------:R-:W-:Y:S01]  /*28a0*/  FSETP.GEU.AND P0, PT, R2, 1.175494350822287508e-38, PT ;  /* 0x008000000200780b */ /* 0x000fe20003f0e000 */
[----:B------:R-:W-:Y:S02]  /*28b0*/  VIADD R9, R0, 0xc0cafb0d ;  /* 0xc0cafb0d00097836 */ /* 0x000fe40000000000 */
[----:B------:R-:W-:-:S03]  /*28c0*/  FADD R3, R10, -R3 ;  /* 0x800000030a037221 */ /* 0x000fc60000000000 */
[----:B------:R-:W-:Y:S02]  /*28d0*/  LOP3.LUT R9, R9, 0xff800000, RZ, 0xc0, !PT ;  /* 0xff80000009097812 */ /* 0x000fe400078ec0ff */
[----:B------:R-:W-:Y:S03]  /*28e0*/  STG.E desc[UR6][R4.64+0x1c], R3 ;  /* 0x00001c0304007986 */ /* 0x000fe6000c101906 */
[----:B------:R-:W-:Y:S01]  /*28f0*/  IMAD.IADD R7, R0, 0x1, -R9 ;  /* 0x0000000100077824 */ /* 0x000fe200078e0a09 */
[----:B------:R-:W-:Y:S01]  /*2900*/  I2FP.F32.S32 R9, R9 ;  /* 0x0000000900097245 */ /* 0x000fe20000201400 */
[----:B------:R-:W-:Y:S02]  /*2910*/  @!P0 FMUL R2, R2, 8388608 ;  /* 0x4b00000002028820 */ /* 0x000fe40000400000 */
[----:B------:R-:W-:-:S03]  /*2920*/  FADD R7, R7, -1 ;  /* 0xbf80000007077421 */ /* 0x000fc60000000000 */
[C---:B------:R-:W-:Y:S01]  /*2930*/  IADD3 R11, PT, PT, R2.reuse, -0x3f2aaaab, RZ ;  /* 0xc0d55555020b7810 */ /* 0x040fe20007ffe0ff */
[----:B------:R-:W-:Y:S01]  /*2940*/  FFMA R12, R7, R12, -0.16845393180847167969 ;  /* 0xbe2c7f30070c7423 */ /* 0x000fe2000000000c */
[----:B------:R-:W-:Y:S02]  /*2950*/  ISETP.GT.U32.AND P1, PT, R2, 0x7f7fffff, PT ;  /* 0x7f7fffff0200780c */ /* 0x000fe40003f24070 */
[----:B------:R-:W-:Y:S01]  /*2960*/  LOP3.LUT R11, R11, 0xff800000, RZ, 0xc0, !PT ;  /* 0xff8000000b0b7812 */ /* 0x000fe200078ec0ff */
[----:B------:R-:W-:-:S03]  /*2970*/  FFMA R12, R7, R12, 0.1716887056827545166 ;  /* 0x3e2fcf2a070c7423 */ /* 0x000fc6000000000c */
[----:B------:R-:W-:Y:S01]  /*2980*/  I2FP.F32.S32 R16, R11 ;  /* 0x0000000b00107245 */ /* 0x000fe20000201400 */
[----:B------:R-:W-:Y:S02]  /*2990*/  IMAD.IADD R8, R2, 0x1, -R11 ;  /* 0x0000000102087824 */ /* 0x000fe400078e0a0b */
[C---:B------:R-:W-:Y:S01]  /*29a0*/  FFMA R12, R7.reuse, R12, -0.17900948226451873779 ;  /* 0xbe374e43070c7423 */ /* 0x040fe2000000000c */
[----:B------:R-:W0:Y:S01]  /*29b0*/  FRND R11, R6 ;  /* 0x00000006000b7307 */ /* 0x000e220000201000 */
[----:B------:R-:W-:Y:S02]  /*29c0*/  FADD R8, R8, -1 ;  /* 0xbf80000008087421 */ /* 0x000fe40000000000 */
[C---:B------:R-:W-:Y:S02]  /*29d0*/  FFMA R12, R7.reuse, R12, 0.20512372255325317383 ;  /* 0x3e520bf4070c7423 */ /* 0x040fe4000000000c */
[----:B------:R-:W-:Y:S02]  /*29e0*/  FFMA R13, R8, -R13, 0.14084610342979431152 ;  /* 0x3e1039f6080d7423 */ /* 0x000fe4000000080d */
[----:B------:R-:W-:-:S02]  /*29f0*/  FFMA R12, R7, R12, -0.24046532809734344482 ;  /* 0xbe763c8b070c7423 */ /* 0x000fc4000000000c */
[C---:B------:R-:W-:Y:S02]  /*2a00*/  FFMA R13, R8.reuse, R13, -0.12148627638816833496 ;  /* 0xbdf8cdcc080d7423 */ /* 0x040fe4000000000d */
[C---:B------:R-:W-:Y:S02]  /*2a10*/  FFMA R12, R7.reuse, R12, 0.28857114911079406738 ;  /* 0x3e93bf99070c7423 */ /* 0x040fe4000000000c */
[C---:B------:R-:W-:Y:S02]  /*2a20*/  FFMA R13, R8.reuse, R13, 0.13980610668659210205 ;  /* 0x3e0f2955080d7423 */ /* 0x040fe4000000000d */
[C---:B------:R-:W-:Y:S01]  /*2a30*/  FFMA R12, R7.reuse, R12, -0.36067417263984680176 ;  /* 0xbeb8aa49070c7423 */ /* 0x040fe2000000000c */
[----:B0-----:R-:W-:Y:S01]  /*2a40*/  STG.E desc[UR6][R4.64+0x2c], R11 ;  /* 0x00002c0b04007986 */ /* 0x001fe2000c101906 */
[C---:B------:R-:W-:Y:S02]  /*2a50*/  FFMA R13, R8.reuse, R13, -0.16684235632419586182 ;  /* 0xbe2ad8b9080d7423 */ /* 0x040fe4000000000d */
[----:B------:R-:W-:Y:S01]  /*2a60*/  FFMA R14, R7, R12, 0.48089820146560668945 ;  /* 0x3ef6384a070e7423 */ /* 0x000fe2000000000c */
[----:B------:R-:W-:Y:S01]  /*2a70*/  FSEL R12, RZ, -23, P2 ;  /* 0xc1b80000ff0c7808 */ /* 0x000fe20001000000 */
[----:B------:R-:W-:-:S02]  /*2a80*/  FFMA R13, R8, R13, 0.20012299716472625732 ;  /* 0x3e4ced0b080d7423 */ /* 0x000fc4000000000d */
[----:B------:R-:W-:Y:S02]  /*2a90*/  FFMA R14, R7, R14, -0.72134751081466674805 ;  /* 0xbf38aa3b070e7423 */ /* 0x000fe4000000000e */
[----:B------:R-:W-:Y:S01]  /*2aa0*/  FFMA R9, R9, 1.1920928955078125e-07, R12 ;  /* 0x3400000009097823 */ /* 0x000fe2000000000c */
[C---:B------:R-:W-:Y:S01]  /*2ab0*/  FFMA R15, R8.reuse, R13, -0.24999669194221496582 ;  /* 0xbe7fff22080f7423 */ /* 0x040fe2000000000d */
[C---:B------:R-:W-:Y:S01]  /*2ac0*/  FMUL R14, R7.reuse, R14 ;  /* 0x0000000e070e7220 */ /* 0x040fe20000400000 */
[----:B------:R-:W0:Y:S02]  /*2ad0*/  FRND.TRUNC R13, R6 ;  /* 0x00000006000d7307 */ /* 0x000e24000020d000 */
[----:B------:R-:W-:Y:S01]  /*2ae0*/  FFMA R17, R8, R15, 0.33333182334899902344 ;  /* 0x3eaaaa7808117423 */ /* 0x000fe2000000000f */
[----:B------:R-:W-:Y:S01]  /*2af0*/  FSEL R15, RZ, -23, P0 ;  /* 0xc1b80000ff0f7808 */ /* 0x000fe20000000000 */
[----:B------:R-:W-:Y:S01]  /*2b00*/  FMUL R14, R7, R14 ;  /* 0x0000000e070e7220 */ /* 0x000fe20000400000 */
[----:B------:R-:W-:Y:S01]  /*2b10*/  ISETP.GT.U32.AND P0, PT, R0, 0x7f7fffff, PT ;  /* 0x7f7fffff0000780c */ /* 0x000fe20003f04070 */
[----:B------:R-:W-:-:S02]  /*2b20*/  FFMA R17, R8, R17, -0.5 ;  /* 0xbf00000008117423 */ /* 0x000fc40000000011 */
[----:B------:R-:W-:Y:S01]  /*2b30*/  FFMA R15, R16, 1.1920928955078125e-07, R15 ;  /* 0x34000000100f7823 */ /* 0x000fe2000000000f */
[----:B------:R-:W-:Y:S01]  /*2b40*/  FFMA R14, R7, 1.4426950216293334961, R14 ;  /* 0x3fb8aa3b070e7823 */ /* 0x000fe2000000000e */
[C---:B------:R-:W-:Y:S01]  /*2b50*/  FMUL R17, R8.reuse, R17 ;  /* 0x0000001108117220 */ /* 0x040fe20000400000 */
[----:B------:R-:W-:Y:S02]  /*2b60*/  IMAD.MOV.U32 R7, RZ, RZ, 0x7f800000 ;  /* 0x7f800000ff077424 */ /* 0x000fe400078e00ff */
[----:B------:R-:W-:Y:S01]  /*2b70*/  FADD R9, R9, R14 ;  /* 0x0000000e09097221 */ /* 0x000fe20000000000 */
[----:B------:R-:W-:Y:S01]  /*2b80*/  FFMA R8, R8, R17, R8 ;  /* 0x0000001108087223 */ /* 0x000fe20000000008 */
[----:B0-----:R-:W-:Y:S03]  /*2b90*/  STG.E desc[UR6][R4.64+0x28], R13 ;  /* 0x0000280d04007986 */ /* 0x001fe6000c101906 */
[----:B------:R-:W-:Y:S01]  /*2ba0*/  FFMA R8, R15, 0.69314718246459960938, R8 ;  /* 0x3f3172180f087823 */ /* 0x000fe20000000008 */
[-C--:B------:R-:W-:Y:S01]  /*2bb0*/  @P1 FFMA R8, R2, R7.reuse, +INF ;  /* 0x7f80000002081423 */ /* 0x080fe20000000007 */
[C---:B------:R-:W-:Y:S01]  /*2bc0*/  @P0 FFMA R9, R0.reuse, R7, +INF ;  /* 0x7f80000000090423 */ /* 0x040fe20000000007 */
[----:B------:R-:W-:-:S02]  /*2bd0*/  FSETP.NEU.AND P1, PT, R0, RZ, PT ;  /* 0x000000ff0000720b */ /* 0x000fc40003f2d000 */
[----:B------:R-:W-:Y:S01]  /*2be0*/  FMUL R8, R8, 0.43429449200630187988 ;  /* 0x3ede5bd908087820 */ /* 0x000fe20000400000 */
[----:B------:R-:W-:Y:S02]  /*2bf0*/  FSETP.NEU.AND P0, PT, R2, RZ, PT ;  /* 0x000000ff0200720b */ /* 0x000fe40003f0d000 */
[----:B------:R-:W-:Y:S02]  /*2c00*/  FSEL R9, R9, -INF , P1 ;  /* 0xff80000009097808 */ /* 0x000fe40000800000 */
[----:B------:R-:W-:-:S03]  /*2c10*/  FSEL R7, R8, -INF , P0 ;  /* 0xff80000008077808 */ /* 0x000fc60000000000 */
[----:B------:R-:W-:Y:S04]  /*2c20*/  STG.E desc[UR6][R4.64+0x20], R9 ;  /* 0x0000200904007986 */ /* 0x000fe8000c101906 */
[----:B------:R-:W-:Y:S01]  /*2c30*/  STG.E desc[UR6][R4.64+0x24], R7 ;  /* 0x0000240704007986 */ /* 0x000fe2000c101906 */
[----:B------:R-:W-:Y:S05]  /*2c40*/  EXIT ;  /* 0x000000000000794d */ /* 0x000fea0003800000 */
        .weak           $__internal_0_$__cuda_sm20_sqrt_rn_f32_slowpath
        .type           $__internal_0_$__cuda_sm20_sqrt_rn_f32_slowpath,@function
        .size           $__internal_0_$__cuda_sm20_sqrt_rn_f32_slowpath,($__internal_1_$__cuda_sm3x_div_rn_noftz_f32_slowpath - $__internal_0_$__cuda_sm20_sqrt_rn_f32_slowpath)
$__internal_0_$__cuda_sm20_sqrt_rn_f32_slowpath:
[----:B------:R-:W-:-:S13]  /*2c50*/  LOP3.LUT P0, RZ, R0, 0x7fffffff, RZ, 0xc0, !PT ;  /* 0x7fffffff00ff7812 */ /* 0x000fda000780c0ff */
[----:B------:R-:W-:Y:S01]  /*2c60*/  @!P0 MOV R8, R0 ;  /* 0x0000000000088202 */ /* 0x000fe20000000f00 */
[----:B------:R-:W-:Y:S06]  /*2c70*/  @!P0 BRA `(.L_x_25) ;  /* 0x0000000000408947 */ /* 0x000fec0003800000 */
[----:B------:R-:W-:-:S13]  /*2c80*/  FSETP.GEU.FTZ.AND P0, PT, R0, RZ, PT ;  /* 0x000000ff0000720b */ /* 0x000fda0003f1e000 */
[----:B------:R-:W-:Y:S01]  /*2c90*/  @!P0 IMAD.MOV.U32 R8, RZ, RZ, 0x7fffffff ;  /* 0x7fffffffff088424 */ /* 0x000fe200078e00ff */
[----:B------:R-:W-:Y:S06]  /*2ca0*/  @!P0 BRA `(.L_x_25) ;  /* 0x0000000000348947 */ /* 0x000fec0003800000 */
[----:B------:R-:W-:-:S13]  /*2cb0*/  FSETP.GTU.FTZ.AND P0, PT, |R0|, +INF , PT ;  /* 0x7f8000000000780b */ /* 0x000fda0003f1c200 */
[----:B------:R-:W-:Y:S01]  /*2cc0*/  @P0 FADD.FTZ R8, R0, 1 ;  /* 0x3f80000000080421 */ /* 0x000fe20000010000 */
[----:B------:R-:W-:Y:S06]  /*2cd0*/  @P0 BRA `(.L_x_25) ;  /* 0x0000000000280947 */ /* 0x000fec0003800000 */
[----:B------:R-:W-:-:S13]  /*2ce0*/  FSETP.NEU.FTZ.AND P0, PT, |R0|, +INF , PT ;  /* 0x7f8000000000780b */ /* 0x000fda0003f1d200 */
[----:B------:R-:W-:-:S04]  /*2cf0*/  @P0 FFMA R12, R0, 1.84467440737095516160e+19, RZ ;  /* 0x5f800000000c0823 */ /* 0x000fc800000000ff */
[----:B------:R-:W0:Y:S02]  /*2d00*/  @P0 MUFU.RSQ R13, R12 ;  /* 0x0000000c000d0308 */ /* 0x000e240000001400 */
[----:B0-----:R-:W-:Y:S01]  /*2d10*/  @P0 FMUL.FTZ R15, R12, R13 ;  /* 0x0000000d0c0f0220 */ /* 0x001fe20000410000 */
[----:B------:R-:W-:-:S03]  /*2d20*/  @P0 FMUL.FTZ R13, R13, 0.5 ;  /* 0x3f0000000d0d0820 */ /* 0x000fc60000410000 */
[----:B------:R-:W-:-:S04]  /*2d30*/  @P0 FADD.FTZ R8, -R15, -RZ ;  /* 0x800000ff0f080221 */ /* 0x000fc80000010100 */
[----:B------:R-:W-:Y:S01]  /*2d40*/  @P0 FFMA R14, R15, R8, R12 ;  /* 0x000000080f0e0223 */ /* 0x000fe2000000000c */
[----:B------:R-:W-:-:S03]  /*2d50*/  @!P0 MOV R8, R0 ;  /* 0x0000000000088202 */ /* 0x000fc60000000f00 */
[----:B------:R-:W-:-:S04]  /*2d60*/  @P0 FFMA R13, R14, R13, R15 ;  /* 0x0000000d0e0d0223 */ /* 0x000fc8000000000f */
[----:B------:R-:W-:-:S07]  /*2d70*/  @P0 FMUL.FTZ R8, R13, 2.3283064365386962891e-10 ;  /* 0x2f8000000d080820 */ /* 0x000fce0000410000 */
.L_x_25:
[----:B------:R-:W-:Y:S02]  /*2d80*/  HFMA2 R13, -RZ, RZ, 0, 0 ;  /* 0x00000000ff0d7431 */ /* 0x000fe400000001ff */
[----:B------:R-:W-:-:S04]  /*2d90*/  IMAD.MOV.U32 R12, RZ, RZ, R16 ;  /* 0x000000ffff0c7224 */ /* 0x000fc800078e0010 */
[----:B------:R-:W-:Y:S05]  /*2da0*/  RET.REL.NODEC R12 `(_Z20extended_math_kernelPfPKfi) ;  /* 0xffffffd00c947950 */ /* 0x000fea0003c3ffff */
        .weak           $__internal_1_$__cuda_sm3x_div_rn_noftz_f32_slowpath
        .type           $__internal_1_$__cuda_sm3x_div_rn_noftz_f32_slowpath,@function
        .size           $__internal_1_$__cuda_sm3x_div_rn_noftz_f32_slowpath,(.L_x_39 - $__internal_1_$__cuda_sm3x_div_rn_noftz_f32_slowpath)
$__internal_1_$__cuda_sm3x_div_rn_noftz_f32_slowpath:
[----:B------:R-:W-:Y:S01]  /*2db0*/  SHF.R.U32.HI R12, RZ, 0x17, R13 ;  /* 0x00000017ff0c7819 */ /* 0x000fe2000001160d */
[----:B------:R-:W-:Y:S01]  /*2dc0*/  BSSY.RECONVERGENT B1, `(.L_x_26) ;  /* 0x0000064000017945 */ /* 0x000fe20003800200 */
[--C-:B------:R-:W-:Y:S01]  /*2dd0*/  SHF.R.U32.HI R0, RZ, 0x17, R2.reuse ;  /* 0x00000017ff007819 */ /* 0x100fe20000011602 */
[----:B------:R-:W-:Y:S01]  /*2de0*/  IMAD.MOV.U32 R14, RZ, RZ, R2 ;  /* 0x000000ffff0e7224 */ /* 0x000fe200078e0002 */
[----:B------:R-:W-:Y:S02]  /*2df0*/  LOP3.LUT R12, R12, 0xff, RZ, 0xc0, !PT ;  /* 0x000000ff0c0c7812 */ /* 0x000fe400078ec0ff */
[----:B------:R-:W-:-:S03]  /*2e00*/  LOP3.LUT R0, R0, 0xff, RZ, 0xc0, !PT ;  /* 0x000000ff00007812 */ /* 0x000fc600078ec0ff */
[----:B------:R-:W-:Y:S01]  /*2e10*/  VIADD R16, R12, 0xffffffff ;  /* 0xffffffff0c107836 */ /* 0x000fe20000000000 */
[----:B------:R-:W-:-:S04]  /*2e20*/  IADD3 R15, PT, PT, R0, -0x1, RZ ;  /* 0xffffffff000f7810 */ /* 0x000fc80007ffe0ff */
[----:B------:R-:W-:-:S04]  /*2e30*/  ISETP.GT.U32.AND P0, PT, R16, 0xfd, PT ;  /* 0x000000fd1000780c */ /* 0x000fc80003f04070 */
[----:B------:R-:W-:-:S13]  /*2e40*/  ISETP.GT.U32.OR P0, PT, R15, 0xfd, P0 ;  /* 0x000000fd0f00780c */ /* 0x000fda0000704470 */
[----:B------:R-:W-:Y:S01]  /*2e50*/  @!P0 MOV R11, RZ ;  /* 0x000000ff000b8202 */ /* 0x000fe20000000f00 */
[----:B------:R-:W-:Y:S06]  /*2e60*/  @!P0 BRA `(.L_x_27) ;  /* 0x0000000000608947 */ /* 0x000fec0003800000 */
[----:B------:R-:W-:Y:S01]  /*2e70*/  FSETP.GTU.FTZ.AND P0, PT, |R2|, +INF , PT ;  /* 0x7f8000000200780b */ /* 0x000fe20003f1c200 */
[----:B------:R-:W-:Y:S01]  /*2e80*/  IMAD.MOV.U32 R3, RZ, RZ, R13 ;  /* 0x000000ffff037224 */ /* 0x000fe200078e000d */
[----:B------:R-:W-:-:S04]  /*2e90*/  FSETP.GTU.FTZ.AND P1, PT, |R13|, +INF , PT ;  /* 0x7f8000000d00780b */ /* 0x000fc80003f3c200 */
[----:B------:R-:W-:-:S13]  /*2ea0*/  PLOP3.LUT P0, PT, P0, P1, PT, 0xf8, 0x8f ;  /* 0x00000000008f781c */ /* 0x000fda0000703f70 */
[----:B------:R-:W-:Y:S05]  /*2eb0*/  @P0 BRA `(.L_x_28) ;  /* 0x00000004004c0947 */ /* 0x000fea0003800000 */
[----:B------:R-:W-:-:S13]  /*2ec0*/  LOP3.LUT P0, RZ, R13, 0x7fffffff, R14, 0xc8, !PT ;  /* 0x7fffffff0dff7812 */ /* 0x000fda000780c80e */
[----:B------:R-:W-:Y:S05]  /*2ed0*/  @!P0 BRA `(.L_x_29) ;  /* 0x00000004003c8947 */ /* 0x000fea0003800000 */
[C---:B------:R-:W-:Y:S02]  /*2ee0*/  FSETP.NEU.FTZ.AND P2, PT, |R2|.reuse, +INF , PT ;  /* 0x7f8000000200780b */ /* 0x040fe40003f5d200 */
[----:B------:R-:W-:Y:S02]  /*2ef0*/  FSETP.NEU.FTZ.AND P0, PT, |R3|, +INF , PT ;  /* 0x7f8000000300780b */ /* 0x000fe40003f1d200 */
[----:B------:R-:W-:-:S11]  /*2f00*/  FSETP.NEU.FTZ.AND P1, PT, |R2|, +INF , PT ;  /* 0x7f8000000200780b */ /* 0x000fd60003f3d200 */
[----:B------:R-:W-:Y:S05]  /*2f10*/  @!P0 BRA !P2, `(.L_x_29) ;  /* 0x00000004002c8947 */ /* 0x000fea0005000000 */
[----:B------:R-:W-:-:S04]  /*2f20*/  LOP3.LUT P2, RZ, R14, 0x7fffffff, RZ, 0xc0, !PT ;  /* 0x7fffffff0eff7812 */ /* 0x000fc8000784c0ff */
[----:B------:R-:W-:-:S13]  /*2f30*/  PLOP3.LUT P0, PT, P0, P2, PT, 0x2f, 0xf2 ;  /* 0x0000000000f2781c */ /* 0x000fda0000704577 */
[----:B------:R-:W-:Y:S05]  /*2f40*/  @P0 BRA `(.L_x_30) ;  /* 0x0000000400180947 */ /* 0x000fea0003800000 */
[----:B------:R-:W-:-:S04]  /*2f50*/  LOP3.LUT P0, RZ, R13, 0x7fffffff, RZ, 0xc0, !PT ;  /* 0x7fffffff0dff7812 */ /* 0x000fc8000780c0ff */
[----:B------:R-:W-:-:S13]  /*2f60*/  PLOP3.LUT P0, PT, P1, P0, PT, 0x2f, 0xf2 ;  /* 0x0000000000f2781c */ /* 0x000fda0000f00577 */
[----:B------:R-:W-:Y:S05]  /*2f70*/  @P0 BRA `(.L_x_31) ;  /* 0x0000000400000947 */ /* 0x000fea0003800000 */
[----:B------:R-:W-:Y:S02]  /*2f80*/  ISETP.GE.AND P0, PT, R15, RZ, PT ;  /* 0x000000ff0f00720c */ /* 0x000fe40003f06270 */
[----:B------:R-:W-:-:S11]  /*2f90*/  ISETP.GE.AND P1, PT, R16, RZ, PT ;  /* 0x000000ff1000720c */ /* 0x000fd60003f26270 */
[----:B------:R-:W-:Y:S01]  /*2fa0*/  @P0 MOV R11, RZ ;  /* 0x000000ff000b0202 */ /* 0x000fe20000000f00 */
[----:B------:R-:W-:Y:S02]  /*2fb0*/  @!P0 IMAD.MOV.U32 R11, RZ, RZ, -0x40 ;  /* 0xffffffc0ff0b8424 */ /* 0x000fe400078e00ff */
[----:B------:R-:W-:Y:S01]  /*2fc0*/  @!P0 FFMA R14, R2, 1.84467440737095516160e+19, RZ ;  /* 0x5f800000020e8823 */ /* 0x000fe200000000ff */
[----:B------:R-:W-:Y:S02]  /*2fd0*/  @!P1 FFMA R13, R3, 1.84467440737095516160e+19, RZ ;  /* 0x5f800000030d9823 */ /* 0x000fe400000000ff */
[----:B------:R-:W-:-:S07]  /*2fe0*/  @!P1 IADD3 R11, PT, PT, R11, 0x40, RZ ;  /* 0x000000400b0b9810 */ /* 0x000fce0007ffe0ff */
.L_x_27:
[----:B------:R-:W-:Y:S01]  /*2ff0*/  LEA R2, R12, 0xc0800000, 0x17 ;  /* 0xc08000000c027811 */ /* 0x000fe200078eb8ff */
[----:B------:R-:W-:Y:S01]  /*3000*/  BSSY.RECONVERGENT B2, `(.L_x_32) ;  /* 0x0000036000027945 */ /* 0x000fe20003800200 */
[----:B------:R-:W-:-:S03]  /*3010*/  IADD3 R3, PT, PT, R0, -0x7f, RZ ;  /* 0xffffff8100037810 */ /* 0x000fc60007ffe0ff */
[----:B------:R-:W-:Y:S01]  /*3020*/  IMAD.IADD R2, R13, 0x1, -R2 ;  /* 0x000000010d027824 */ /* 0x000fe200078e0a02 */
[C---:B------:R-:W-:Y:S01]  /*3030*/  IADD3 R12, PT, PT, R3.reuse, 0x7f, -R12 ;  /* 0x0000007f030c7810 */ /* 0x040fe20007ffe80c */
[----:B------:R-:W-:Y:S02]  /*3040*/  IMAD R0, R3, -0x800000, R14 ;  /* 0xff80000003007824 */ /* 0x000fe400078e020e */
[----:B------:R-:W0:Y:S01]  /*3050*/  MUFU.RCP R13, R2 ;  /* 0x00000002000d7308 */ /* 0x000e220000001000 */
[----:B------:R-:W-:Y:S01]  /*3060*/  FADD.FTZ R15, -R2, -RZ ;  /* 0x800000ff020f7221 */ /* 0x000fe20000010100 */
[----:B------:R-:W-:-:S03]  /*3070*/  IMAD.IADD R11, R12, 0x1, R11 ;  /* 0x000000010c0b7824 */ /* 0x000fc600078e020b */
[----:B0-----:R-:W-:-:S04]  /*3080*/  FFMA R16, R13, R15, 1 ;  /* 0x3f8000000d107423 */ /* 0x001fc8000000000f */
[----:B------:R-:W-:-:S04]  /*3090*/  FFMA R16, R13, R16, R13 ;  /* 0x000000100d107223 */ /* 0x000fc8000000000d */
[----:B------:R-:W-:-:S04]  /*30a0*/  FFMA R13, R0, R16, RZ ;  /* 0x00000010000d7223 */ /* 0x000fc800000000ff */
[----:B------:R-:W-:-:S04]  /*30b0*/  FFMA R14, R15, R13, R0 ;  /* 0x0000000d0f0e7223 */ /* 0x000fc80000000000 */
[----:B------:R-:W-:-:S04]  /*30c0*/  FFMA R13, R16, R14, R13 ;  /* 0x0000000e100d7223 */ /* 0x000fc8000000000d */
[----:B------:R-:W-:-:S04]  /*30d0*/  FFMA R14, R15, R13, R0 ;  /* 0x0000000d0f0e7223 */ /* 0x000fc80000000000 */
[----:B------:R-:W-:-:S05]  /*30e0*/  FFMA R0, R16, R14, R13 ;  /* 0x0000000e10007223 */ /* 0x000fca000000000d */
[----:B------:R-:W-:-:S04]  /*30f0*/  SHF.R.U32.HI R2, RZ, 0x17, R0 ;  /* 0x00000017ff027819 */ /* 0x000fc80000011600 */
[----:B------:R-:W-:-:S04]  /*3100*/  LOP3.LUT R2, R2, 0xff, RZ, 0xc0, !PT ;  /* 0x000000ff02027812 */ /* 0x000fc800078ec0ff */
[----:B------:R-:W-:-:S05]  /*3110*/  IADD3 R15, PT, PT, R2, R11, RZ ;  /* 0x0000000b020f7210 */ /* 0x000fca0007ffe0ff */
[----:B------:R-:W-:-:S05]  /*3120*/  VIADD R2, R15, 0xffffffff ;  /* 0xffffffff0f027836 */ /* 0x000fca0000000000 */
[----:B------:R-:W-:-:S13]  /*3130*/  ISETP.GE.U32.AND P0, PT, R2, 0xfe, PT ;  /* 0x000000fe0200780c */ /* 0x000fda0003f06070 */
[----:B------:R-:W-:Y:S05]  /*3140*/  @!P0 BRA `(.L_x_33) ;  /* 0x0000000000808947 */ /* 0x000fea0003800000 */
[----:B------:R-:W-:-:S13]  /*3150*/  ISETP.GT.AND P0, PT, R15, 0xfe, PT ;  /* 0x000000fe0f00780c */ /* 0x000fda0003f04270 */
[----:B------:R-:W-:Y:S05]  /*3160*/  @P0 BRA `(.L_x_34) ;  /* 0x00000000006c0947 */ /* 0x000fea0003800000 */
[----:B------:R-:W-:-:S13]  /*3170*/  ISETP.GE.AND P0, PT, R15, 0x1, PT ;  /* 0x000000010f00780c */ /* 0x000fda0003f06270 */
[----:B------:R-:W-:Y:S05]  /*3180*/  @P0 BRA `(.L_x_35) ;  /* 0x0000000000740947 */ /* 0x000fea0003800000 */
[----:B------:R-:W-:Y:S02]  /*3190*/  ISETP.GE.AND P0, PT, R15, -0x18, PT ;  /* 0xffffffe80f00780c */ /* 0x000fe40003f06270 */
[----:B------:R-:W-:-:S11]  /*31a0*/  LOP3.LUT R0, R0, 0x80000000, RZ, 0xc0, !PT ;  /* 0x8000000000007812 */ /* 0x000fd600078ec0ff */
[----:B------:R-:W-:Y:S05]  /*31b0*/  @!P0 BRA `(.L_x_35) ;  /* 0x0000000000688947 */ /* 0x000fea0003800000 */
[CCC-:B------:R-:W-:Y:S01]  /*31c0*/  FFMA.RZ R2, R16.reuse, R14.reuse, R13.reuse ;  /* 0x0000000e10027223 */ /* 0x1c0fe2000000c00d */
[C---:B------:R-:W-:Y:S01]  /*31d0*/  IADD3 R12, PT, PT, R15.reuse, 0x20, RZ ;  /* 0x000000200f0c7810 */ /* 0x040fe20007ffe0ff */
[-CC-:B------:R-:W-:Y:S01]  /*31e0*/  FFMA.RM R3, R16, R14.reuse, R13.reuse ;  /* 0x0000000e10037223 */ /* 0x180fe2000000400d */
[C---:B------:R-:W-:Y:S02]  /*31f0*/  ISETP.NE.AND P2, PT, R15.reuse, RZ, PT ;  /* 0x000000ff0f00720c */ /* 0x040fe40003f45270 */
[----:B------:R-:W-:Y:S01]  /*3200*/  LOP3.LUT R11, R2, 0x7fffff, RZ, 0xc0, !PT ;  /* 0x007fffff020b7812 */ /* 0x000fe200078ec0ff */
[----:B------:R-:W-:Y:S01]  /*3210*/  FFMA.RP R2, R16, R14, R13 ;  /* 0x0000000e10027223 */ /* 0x000fe2000000800d */
[----:B------:R-:W-:Y:S01]  /*3220*/  IMAD.MOV R13, RZ, RZ, -R15 ;  /* 0x000000ffff0d7224 */ /* 0x000fe200078e0a0f */
[----:B------:R-:W-:Y:S02]  /*3230*/  ISETP.NE.AND P1, PT, R15, RZ, PT ;  /* 0x000000ff0f00720c */ /* 0x000fe40003f25270 */
[----:B------:R-:W-:-:S02]  /*3240*/  LOP3.LUT R11, R11, 0x800000, RZ, 0xfc, !PT ;  /* 0x008000000b0b7812 */ /* 0x000fc400078efcff */
[----:B------:R-:W-:Y:S02]  /*3250*/  FSETP.NEU.FTZ.AND P0, PT, R2, R3, PT ;  /* 0x000000030200720b */ /* 0x000fe40003f1d000 */
[----:B------:R-:W-:Y:S02]  /*3260*/  SHF.L.U32 R12, R11, R12, RZ ;  /* 0x0000000c0b0c7219 */ /* 0x000fe400000006ff */
[----:B------:R-:W-:Y:S02]  /*3270*/  SEL R2, R13, RZ, P2 ;  /* 0x000000ff0d027207 */ /* 0x000fe40001000000 */
[----:B------:R-:W-:Y:S02]  /*3280*/  ISETP.NE.AND P1, PT, R12, RZ, P1 ;  /* 0x000000ff0c00720c */ /* 0x000fe40000f25270 */
[----:B------:R-:W-:Y:S02]  /*3290*/  SHF.R.U32.HI R2, RZ, R2, R11 ;  /* 0x00000002ff027219 */ /* 0x000fe4000001160b */
[----:B------:R-:W-:-:S02]  /*32a0*/  PLOP3.LUT P0, PT, P0, P1, PT, 0xf8, 0x8f ;  /* 0x00000000008f781c */ /* 0x000fc40000703f70 */
[----:B------:R-:W-:Y:S02]  /*32b0*/  SHF.R.U32.HI R12, RZ, 0x1, R2 ;  /* 0x00000001ff0c7819 */ /* 0x000fe40000011602 */
[----:B------:R-:W-:-:S04]  /*32c0*/  SEL R3, RZ, 0x1, !P0 ;  /* 0x00000001ff037807 */ /* 0x000fc80004000000 */
[----:B------:R-:W-:-:S04]  /*32d0*/  LOP3.LUT R3, R3, 0x1, R12, 0xf8, !PT ;  /* 0x0000000103037812 */ /* 0x000fc800078ef80c */
[----:B------:R-:W-:-:S04]  /*32e0*/  LOP3.LUT R3, R3, R2, RZ, 0xc0, !PT ;  /* 0x0000000203037212 */ /* 0x000fc800078ec0ff */
[----:B------:R-:W-:-:S04]  /*32f0*/  IADD3 R3, PT, PT, R12, R3, RZ ;  /* 0x000000030c037210 */ /* 0x000fc80007ffe0ff */
[----:B------:R-:W-:Y:S01]  /*3300*/  LOP3.LUT R0, R3, R0, RZ, 0xfc, !PT ;  /* 0x0000000003007212 */ /* 0x000fe200078efcff */
[----:B------:R-:W-:Y:S06]  /*3310*/  BRA `(.L_x_35) ;  /* 0x0000000000107947 */ /* 0x000fec0003800000 */
.L_x_34:
[----:B------:R-:W-:-:S04]  /*3320*/  LOP3.LUT R0, R0, 0x80000000, RZ, 0xc0, !PT ;  /* 0x8000000000007812 */ /* 0x000fc800078ec0ff */
[----:B------:R-:W-:Y:S01]  /*3330*/  LOP3.LUT R0, R0, 0x7f800000, RZ, 0xfc, !PT ;  /* 0x7f80000000007812 */ /* 0x000fe200078efcff */
[----:B------:R-:W-:Y:S06]  /*3340*/  BRA `(.L_x_35) ;  /* 0x0000000000047947 */ /* 0x000fec0003800000 */
.L_x_33:
[----:B------:R-:W-:-:S07]  /*3350*/  IMAD R0, R11, 0x800000, R0 ;  /* 0x008000000b007824 */ /* 0x000fce00078e0200 */
.L_x_35:
[----:B------:R-:W-:Y:S05]  /*3360*/  BSYNC.RECONVERGENT B2 ;  /* 0x0000000000027941 */ /* 0x000fea0003800200 */
.L_x_32:
[----:B------:R-:W-:Y:S05]  /*3370*/  BRA `(.L_x_36) ;  /* 0x0000000000207947 */ /* 0x000fea0003800000 */
.L_x_31:
[----:B------:R-:W-:-:S04]  /*3380*/  LOP3.LUT R0, R13, 0x80000000, R14, 0x48, !PT ;  /* 0x800000000d007812 */ /* 0x000fc800078e480e */
[----:B------:R-:W-:Y:S01]  /*3390*/  LOP3.LUT R0, R0, 0x7f800000, RZ, 0xfc, !PT ;  /* 0x7f80000000007812 */ /* 0x000fe200078efcff */
[----:B------:R-:W-:Y:S06]  /*33a0*/  BRA `(.L_x_36) ;  /* 0x0000000000147947 */ /* 0x000fec0003800000 */
.L_x_30:
[----:B------:R-:W-:Y:S01]  /*33b0*/  LOP3.LUT R0, R13, 0x80000000, R14, 0x48, !PT ;  /* 0x800000000d007812 */ /* 0x000fe200078e480e */
[----:B------:R-:W-:Y:S06]  /*33c0*/  BRA `(.L_x_36) ;  /* 0x00000000000c7947 */ /* 0x000fec0003800000 */
.L_x_29:
[----:B------:R-:W0:Y:S01]  /*33d0*/  MUFU.RSQ R0, -QNAN ;  /* 0xffc0000000007908 */ /* 0x000e220000001400 */
[----:B------:R-:W-:Y:S05]  /*33e0*/  BRA `(.L_x_36) ;  /* 0x0000000000047947 */ /* 0x000fea0003800000 */
.L_x_28:
[----:B------:R-:W-:-:S07]  /*33f0*/  FADD.FTZ R0, R2, R3 ;  /* 0x0000000302007221 */ /* 0x000fce0000010000 */
.L_x_36:
[----:B------:R-:W-:Y:S05]  /*3400*/  BSYNC.RECONVERGENT B1 ;  /* 0x0000000000017941 */ /* 0x000fea0003800200 */
.L_x_26:
[----:B------:R-:W-:-:S04]  /*3410*/  HFMA2 R11, -RZ, RZ, 0, 0 ;  /* 0x00000000ff0b7431 */ /* 0x000fc800000001ff */
[----:B0-----:R-:W-:Y:S05]  /*3420*/  RET.REL.NODEC R10 `(_Z20extended_math_kernelPfPKfi) ;  /* 0xffffffc80af47950 */ /* 0x001fea0003c3ffff */
.L_x_37:
[----:B------:R-:W-:-:S00]  /*3430*/  BRA `(.L_x_37) ;  /* 0xfffffffc00fc7947 */ /* 0x000fc0000383ffff */
[----:B------:R-:W-:-:S00]  /*3440*/  NOP ;  /* 0x0000000000007918 */ /* 0x000fc00000000000 */
        /* <DEDUP_REMOVED lines=11> */
.L_x_39:


//--------------------- .nv.global.init           --------------------------
	.section	.nv.global.init,"aw",@progbits
	.align	4
.nv.global.init:
	.type		__cudart_i2opi_f,@object
	.size		__cudart_i2opi_f,(.L_0 - __cudart_i2opi_f)
__cudart_i2opi_f:
        /*0000*/ 	.byte	0x41, 0x90, 0x43, 0x3c, 0x99, 0x95, 0x62, 0xdb, 0xc0, 0xdd, 0x34, 0xf5, 0xd1, 0x57, 0x27, 0xfc
        /*0010*/ 	.byte	0x29, 0x15, 0x44, 0x4e, 0x6e, 0x83, 0xf9, 0xa2
.L_0:


//--------------------- .nv.shared.reserved.0     --------------------------
	.section	.nv.shared.reserved.0,"aw",@nobits
	.weak		__nv_reservedSMEM_offset_0_alias
	.size		__nv_reservedSMEM_offset_0_alias, 0, 64
	.other		__nv_reservedSMEM_offset_0_alias,@"STO_CUDA_RESERVED_SHARED STV_DEFAULT"
__nv_reservedSMEM_offset_0_alias:
	.zero		0
	.zero		64


//--------------------- .nv.constant0._Z20extended_math_kernelPfPKfi --------------------------
	.section	.nv.constant0._Z20extended_math_kernelPfPKfi,"a",@progbits
	.sectionflags	@""
	.align	4
.nv.constant0._Z20extended_math_kernelPfPKfi:
	.zero		916


//--------------------- SYMBOLS --------------------------

	.type		.nv.reservedSmem.offset0,@object
	.size		.nv.reservedSmem.offset0,0x4
